//
// Generated by NVIDIA NVVM Compiler
//
// Compiler Build ID: CL-36424714
// Cuda compilation tools, release 13.0, V13.0.88
// Based on NVVM 20.0.0
//

.version 9.0
.target sm_100
.address_size 64

	// .globl	_Z7interp2PdS_S_S_ii
.func  (.param .b64 func_retval0) __internal_accurate_pow
(
	.param .b64 __internal_accurate_pow_param_0
)
;

.visible .entry _Z7interp2PdS_S_S_ii(
	.param .u64 .ptr .align 1 _Z7interp2PdS_S_S_ii_param_0,
	.param .u64 .ptr .align 1 _Z7interp2PdS_S_S_ii_param_1,
	.param .u64 .ptr .align 1 _Z7interp2PdS_S_S_ii_param_2,
	.param .u64 .ptr .align 1 _Z7interp2PdS_S_S_ii_param_3,
	.param .u32 _Z7interp2PdS_S_S_ii_param_4,
	.param .u32 _Z7interp2PdS_S_S_ii_param_5
)
{
	.reg .pred 	%p<4>;
	.reg .b32 	%r<24>;
	.reg .b64 	%rd<22>;
	.reg .b64 	%fd<35>;

	ld.param.u64 	%rd2, [_Z7interp2PdS_S_S_ii_param_1];
	ld.param.u64 	%rd3, [_Z7interp2PdS_S_S_ii_param_2];
	ld.param.u64 	%rd4, [_Z7interp2PdS_S_S_ii_param_3];
	ld.param.u32 	%r3, [_Z7interp2PdS_S_S_ii_param_4];
	ld.param.u32 	%r5, [_Z7interp2PdS_S_S_ii_param_5];
	mov.u32 	%r6, %ctaid.x;
	mov.u32 	%r7, %ntid.x;
	mov.u32 	%r8, %tid.x;
	mad.lo.s32 	%r1, %r6, %r7, %r8;
	mov.u32 	%r9, %ctaid.y;
	mov.u32 	%r10, %ntid.y;
	mov.u32 	%r11, %tid.y;
	mad.lo.s32 	%r12, %r9, %r10, %r11;
	setp.ge.s32 	%p1, %r1, %r3;
	setp.ge.s32 	%p2, %r12, %r5;
	or.pred  	%p3, %p1, %p2;
	@%p3 bra 	$L__BB0_2;
	ld.param.u64 	%rd21, [_Z7interp2PdS_S_S_ii_param_0];
	cvta.to.global.u64 	%rd5, %rd2;
	cvta.to.global.u64 	%rd6, %rd3;
	cvta.to.global.u64 	%rd7, %rd4;
	cvta.to.global.u64 	%rd8, %rd21;
	mad.lo.s32 	%r13, %r5, %r1, %r12;
	mul.wide.s32 	%rd9, %r13, 8;
	add.s64 	%rd10, %rd5, %rd9;
	ld.global.f64 	%fd1, [%rd10];
	add.s64 	%rd11, %rd6, %rd9;
	ld.global.f64 	%fd2, [%rd11];
	cvt.rn.f64.u32 	%fd3, %r5;
	min.f64 	%fd4, %fd1, %fd3;
	max.f64 	%fd5, %fd4, 0d3FF0000000000000;
	cvt.rn.f64.s32 	%fd6, %r3;
	min.f64 	%fd7, %fd2, %fd6;
	max.f64 	%fd8, %fd7, 0d3FF0000000000000;
	add.f64 	%fd9, %fd5, 0d3FF0000000000000;
	cvt.rmi.f64.f64 	%fd10, %fd9;
	sub.f64 	%fd11, %fd10, %fd5;
	add.f64 	%fd12, %fd5, 0dBFF0000000000000;
	cvt.rmi.f64.f64 	%fd13, %fd12;
	cvt.rzi.s32.f64 	%r14, %fd13;
	mul.lo.s32 	%r15, %r14, %r5;
	add.f64 	%fd14, %fd8, 0dBFF0000000000000;
	cvt.rmi.f64.f64 	%fd15, %fd14;
	cvt.rzi.s32.f64 	%r16, %fd15;
	add.s32 	%r17, %r15, %r16;
	mul.wide.s32 	%rd12, %r17, 8;
	add.s64 	%rd13, %rd7, %rd12;
	ld.global.f64 	%fd16, [%rd13];
	mul.f64 	%fd17, %fd16, %fd11;
	cvt.rmi.f64.f64 	%fd18, %fd5;
	sub.f64 	%fd19, %fd5, %fd18;
	cvt.rpi.f64.f64 	%fd20, %fd12;
	cvt.rzi.s32.f64 	%r18, %fd20;
	mul.lo.s32 	%r19, %r18, %r5;
	add.s32 	%r20, %r19, %r16;
	mul.wide.s32 	%rd14, %r20, 8;
	add.s64 	%rd15, %rd7, %rd14;
	ld.global.f64 	%fd21, [%rd15];
	fma.rn.f64 	%fd22, %fd21, %fd19, %fd17;
	cvt.rpi.f64.f64 	%fd23, %fd14;
	cvt.rzi.s32.f64 	%r21, %fd23;
	add.s32 	%r22, %r15, %r21;
	mul.wide.s32 	%rd16, %r22, 8;
	add.s64 	%rd17, %rd7, %rd16;
	ld.global.f64 	%fd24, [%rd17];
	add.s32 	%r23, %r19, %r21;
	mul.wide.s32 	%rd18, %r23, 8;
	add.s64 	%rd19, %rd7, %rd18;
	ld.global.f64 	%fd25, [%rd19];
	mul.f64 	%fd26, %fd19, %fd25;
	fma.rn.f64 	%fd27, %fd24, %fd11, %fd26;
	add.f64 	%fd28, %fd8, 0d3FF0000000000000;
	cvt.rmi.f64.f64 	%fd29, %fd28;
	sub.f64 	%fd30, %fd29, %fd8;
	cvt.rmi.f64.f64 	%fd31, %fd8;
	sub.f64 	%fd32, %fd8, %fd31;
	mul.f64 	%fd33, %fd32, %fd27;
	fma.rn.f64 	%fd34, %fd30, %fd22, %fd33;
	add.s64 	%rd20, %rd8, %rd9;
	st.global.f64 	[%rd20], %fd34;
$L__BB0_2:
	ret;

}
	// .globl	_Z4extfPdS_S_S_ii
.visible .entry _Z4extfPdS_S_S_ii(
	.param .u64 .ptr .align 1 _Z4extfPdS_S_S_ii_param_0,
	.param .u64 .ptr .align 1 _Z4extfPdS_S_S_ii_param_1,
	.param .u64 .ptr .align 1 _Z4extfPdS_S_S_ii_param_2,
	.param .u64 .ptr .align 1 _Z4extfPdS_S_S_ii_param_3,
	.param .u32 _Z4extfPdS_S_S_ii_param_4,
	.param .u32 _Z4extfPdS_S_S_ii_param_5
)
{
	.reg .pred 	%p<4>;
	.reg .b32 	%r<14>;
	.reg .b64 	%rd<14>;
	.reg .b64 	%fd<7>;

	ld.param.u64 	%rd1, [_Z4extfPdS_S_S_ii_param_0];
	ld.param.u64 	%rd2, [_Z4extfPdS_S_S_ii_param_1];
	ld.param.u64 	%rd3, [_Z4extfPdS_S_S_ii_param_2];
	ld.param.u64 	%rd4, [_Z4extfPdS_S_S_ii_param_3];
	ld.param.u32 	%r4, [_Z4extfPdS_S_S_ii_param_4];
	ld.param.u32 	%r3, [_Z4extfPdS_S_S_ii_param_5];
	mov.u32 	%r6, %ctaid.x;
	mov.u32 	%r7, %ntid.x;
	mov.u32 	%r8, %tid.x;
	mad.lo.s32 	%r1, %r6, %r7, %r8;
	mov.u32 	%r9, %ctaid.y;
	mov.u32 	%r10, %ntid.y;
	mov.u32 	%r11, %tid.y;
	mad.lo.s32 	%r12, %r9, %r10, %r11;
	setp.ge.s32 	%p1, %r1, %r3;
	setp.ge.s32 	%p2, %r12, %r4;
	or.pred  	%p3, %p1, %p2;
	@%p3 bra 	$L__BB1_2;
	cvta.to.global.u64 	%rd5, %rd2;
	cvta.to.global.u64 	%rd6, %rd3;
	cvta.to.global.u64 	%rd7, %rd4;
	cvta.to.global.u64 	%rd8, %rd1;
	mad.lo.s32 	%r13, %r3, %r12, %r1;
	mul.wide.s32 	%rd9, %r13, 8;
	add.s64 	%rd10, %rd5, %rd9;
	ld.global.f64 	%fd1, [%rd10];
	add.s64 	%rd11, %rd6, %rd9;
	ld.global.f64 	%fd2, [%rd11];
	sub.f64 	%fd3, %fd1, %fd2;
	add.f64 	%fd4, %fd3, %fd3;
	add.s64 	%rd12, %rd7, %rd9;
	ld.global.f64 	%fd5, [%rd12];
	mul.f64 	%fd6, %fd5, %fd4;
	add.s64 	%rd13, %rd8, %rd9;
	st.global.f64 	[%rd13], %fd6;
$L__BB1_2:
	ret;

}
	// .globl	_Z21jacPartialsAndBarrierPdS_S_S_S_S_S_S_S_iii
.visible .entry _Z21jacPartialsAndBarrierPdS_S_S_S_S_S_S_S_iii(
	.param .u64 .ptr .align 1 _Z21jacPartialsAndBarrierPdS_S_S_S_S_S_S_S_iii_param_0,
	.param .u64 .ptr .align 1 _Z21jacPartialsAndBarrierPdS_S_S_S_S_S_S_S_iii_param_1,
	.param .u64 .ptr .align 1 _Z21jacPartialsAndBarrierPdS_S_S_S_S_S_S_S_iii_param_2,
	.param .u64 .ptr .align 1 _Z21jacPartialsAndBarrierPdS_S_S_S_S_S_S_S_iii_param_3,
	.param .u64 .ptr .align 1 _Z21jacPartialsAndBarrierPdS_S_S_S_S_S_S_S_iii_param_4,
	.param .u64 .ptr .align 1 _Z21jacPartialsAndBarrierPdS_S_S_S_S_S_S_S_iii_param_5,
	.param .u64 .ptr .align 1 _Z21jacPartialsAndBarrierPdS_S_S_S_S_S_S_S_iii_param_6,
	.param .u64 .ptr .align 1 _Z21jacPartialsAndBarrierPdS_S_S_S_S_S_S_S_iii_param_7,
	.param .u64 .ptr .align 1 _Z21jacPartialsAndBarrierPdS_S_S_S_S_S_S_S_iii_param_8,
	.param .u32 _Z21jacPartialsAndBarrierPdS_S_S_S_S_S_S_S_iii_param_9,
	.param .u32 _Z21jacPartialsAndBarrierPdS_S_S_S_S_S_S_S_iii_param_10,
	.param .u32 _Z21jacPartialsAndBarrierPdS_S_S_S_S_S_S_S_iii_param_11
)
{
	.reg .pred 	%p<128>;
	.reg .b32 	%r<263>;
	.reg .b64 	%rd<53>;
	.reg .b64 	%fd<367>;

	ld.param.u64 	%rd16, [_Z21jacPartialsAndBarrierPdS_S_S_S_S_S_S_S_iii_param_1];
	ld.param.u64 	%rd18, [_Z21jacPartialsAndBarrierPdS_S_S_S_S_S_S_S_iii_param_3];
	ld.param.u64 	%rd19, [_Z21jacPartialsAndBarrierPdS_S_S_S_S_S_S_S_iii_param_4];
	ld.param.u64 	%rd22, [_Z21jacPartialsAndBarrierPdS_S_S_S_S_S_S_S_iii_param_7];
	ld.param.u64 	%rd23, [_Z21jacPartialsAndBarrierPdS_S_S_S_S_S_S_S_iii_param_8];
	ld.param.u32 	%r54, [_Z21jacPartialsAndBarrierPdS_S_S_S_S_S_S_S_iii_param_9];
	ld.param.u32 	%r55, [_Z21jacPartialsAndBarrierPdS_S_S_S_S_S_S_S_iii_param_10];
	ld.param.u32 	%r53, [_Z21jacPartialsAndBarrierPdS_S_S_S_S_S_S_S_iii_param_11];
	mov.u32 	%r57, %ctaid.x;
	mov.u32 	%r58, %ntid.x;
	mov.u32 	%r59, %tid.x;
	mad.lo.s32 	%r60, %r57, %r58, %r59;
	mov.u32 	%r61, %ctaid.y;
	mov.u32 	%r62, %ntid.y;
	mov.u32 	%r63, %tid.y;
	mad.lo.s32 	%r64, %r61, %r62, %r63;
	setp.lt.s32 	%p1, %r60, 1;
	setp.eq.s32 	%p2, %r64, 0;
	or.pred  	%p3, %p1, %p2;
	add.s32 	%r65, %r55, -1;
	setp.ge.s32 	%p4, %r60, %r65;
	or.pred  	%p5, %p3, %p4;
	add.s32 	%r66, %r54, -1;
	setp.ge.s32 	%p6, %r64, %r66;
	or.pred  	%p7, %p5, %p6;
	@%p7 bra 	$L__BB2_86;
	ld.param.u64 	%rd52, [_Z21jacPartialsAndBarrierPdS_S_S_S_S_S_S_S_iii_param_6];
	ld.param.u64 	%rd51, [_Z21jacPartialsAndBarrierPdS_S_S_S_S_S_S_S_iii_param_5];
	ld.param.u64 	%rd50, [_Z21jacPartialsAndBarrierPdS_S_S_S_S_S_S_S_iii_param_2];
	ld.param.u64 	%rd49, [_Z21jacPartialsAndBarrierPdS_S_S_S_S_S_S_S_iii_param_0];
	cvta.to.global.u64 	%rd24, %rd52;
	cvta.to.global.u64 	%rd25, %rd49;
	cvta.to.global.u64 	%rd26, %rd16;
	cvta.to.global.u64 	%rd27, %rd50;
	cvta.to.global.u64 	%rd28, %rd18;
	cvta.to.global.u64 	%rd1, %rd51;
	cvta.to.global.u64 	%rd2, %rd22;
	cvta.to.global.u64 	%rd3, %rd23;
	cvt.rn.f64.s32 	%fd108, %r53;
	mul.f64 	%fd109, %fd108, 0d3FD0000000000000;
	add.s32 	%r68, %r60, -1;
	mul.lo.s32 	%r69, %r54, %r68;
	cvt.s64.s32 	%rd29, %r69;
	cvt.u64.u32 	%rd30, %r64;
	add.s64 	%rd31, %rd29, %rd30;
	shl.b64 	%rd32, %rd31, 3;
	add.s64 	%rd33, %rd24, %rd32;
	ld.global.f64 	%fd110, [%rd33+8];
	ld.global.f64 	%fd111, [%rd33+-8];
	sub.f64 	%fd112, %fd110, %fd111;
	mul.f64 	%fd113, %fd109, %fd112;
	mul.lo.s32 	%r70, %r54, %r60;
	add.s32 	%r3, %r70, %r64;
	mul.wide.s32 	%rd34, %r3, 8;
	add.s64 	%rd4, %rd25, %rd34;
	st.global.f64 	[%rd4], %fd113;
	add.s32 	%r71, %r70, %r54;
	cvt.s64.s32 	%rd35, %r71;
	add.s64 	%rd36, %rd35, %rd30;
	shl.b64 	%rd37, %rd36, 3;
	add.s64 	%rd38, %rd24, %rd37;
	ld.global.f64 	%fd114, [%rd38+-8];
	ld.global.f64 	%fd115, [%rd38+8];
	sub.f64 	%fd116, %fd114, %fd115;
	mul.f64 	%fd117, %fd109, %fd116;
	add.s64 	%rd5, %rd26, %rd34;
	st.global.f64 	[%rd5], %fd117;
	ld.global.f64 	%fd118, [%rd33+-8];
	ld.global.f64 	%fd119, [%rd38+-8];
	sub.f64 	%fd120, %fd118, %fd119;
	mul.f64 	%fd121, %fd109, %fd120;
	add.s64 	%rd6, %rd27, %rd34;
	st.global.f64 	[%rd6], %fd121;
	ld.global.f64 	%fd122, [%rd38+8];
	ld.global.f64 	%fd123, [%rd33+8];
	sub.f64 	%fd124, %fd122, %fd123;
	mul.f64 	%fd1, %fd109, %fd124;
	add.s64 	%rd7, %rd28, %rd34;
	st.global.f64 	[%rd7], %fd1;
	ld.global.f64 	%fd2, [%rd4];
	add.s32 	%r4, %r69, %r64;
	mul.wide.s32 	%rd39, %r4, 8;
	add.s64 	%rd8, %rd1, %rd39;
	ld.global.f64 	%fd3, [%rd8];
	{
	.reg .b32 %temp; 
	mov.b64 	{%temp, %r5}, %fd3;
	}
	{
	.reg .b32 %temp; 
	mov.b64 	{%r248, %temp}, %fd3;
	}
	setp.gt.s32 	%p8, %r5, 1048575;
	mov.b32 	%r249, -1023;
	mov.f64 	%fd339, %fd3;
	mov.u32 	%r247, %r5;
	@%p8 bra 	$L__BB2_3;
	mul.f64 	%fd339, %fd3, 0d4350000000000000;
	{
	.reg .b32 %temp; 
	mov.b64 	{%temp, %r247}, %fd339;
	}
	{
	.reg .b32 %temp; 
	mov.b64 	{%r248, %temp}, %fd339;
	}
	mov.b32 	%r249, -1077;
$L__BB2_3:
	add.s32 	%r73, %r247, -1;
	setp.gt.u32 	%p9, %r73, 2146435070;
	@%p9 bra 	$L__BB2_7;
	shr.u32 	%r76, %r247, 20;
	add.s32 	%r250, %r249, %r76;
	and.b32  	%r77, %r247, 1048575;
	or.b32  	%r78, %r77, 1072693248;
	mov.b64 	%fd340, {%r248, %r78};
	setp.lt.u32 	%p11, %r78, 1073127583;
	@%p11 bra 	$L__BB2_6;
	{
	.reg .b32 %temp; 
	mov.b64 	{%r79, %temp}, %fd340;
	}
	{
	.reg .b32 %temp; 
	mov.b64 	{%temp, %r80}, %fd340;
	}
	add.s32 	%r81, %r80, -1048576;
	mov.b64 	%fd340, {%r79, %r81};
	add.s32 	%r250, %r250, 1;
$L__BB2_6:
	add.f64 	%fd126, %fd340, 0dBFF0000000000000;
	add.f64 	%fd127, %fd340, 0d3FF0000000000000;
	rcp.approx.ftz.f64 	%fd128, %fd127;
	neg.f64 	%fd129, %fd127;
	fma.rn.f64 	%fd130, %fd129, %fd128, 0d3FF0000000000000;
	fma.rn.f64 	%fd131, %fd130, %fd130, %fd130;
	fma.rn.f64 	%fd132, %fd131, %fd128, %fd128;
	mul.f64 	%fd133, %fd126, %fd132;
	fma.rn.f64 	%fd134, %fd126, %fd132, %fd133;
	mul.f64 	%fd135, %fd134, %fd134;
	fma.rn.f64 	%fd136, %fd135, 0d3EB1380B3AE80F1E, 0d3ED0EE258B7A8B04;
	fma.rn.f64 	%fd137, %fd136, %fd135, 0d3EF3B2669F02676F;
	fma.rn.f64 	%fd138, %fd137, %fd135, 0d3F1745CBA9AB0956;
	fma.rn.f64 	%fd139, %fd138, %fd135, 0d3F3C71C72D1B5154;
	fma.rn.f64 	%fd140, %fd139, %fd135, 0d3F624924923BE72D;
	fma.rn.f64 	%fd141, %fd140, %fd135, 0d3F8999999999A3C4;
	fma.rn.f64 	%fd142, %fd141, %fd135, 0d3FB5555555555554;
	sub.f64 	%fd143, %fd126, %fd134;
	add.f64 	%fd144, %fd143, %fd143;
	neg.f64 	%fd145, %fd134;
	fma.rn.f64 	%fd146, %fd145, %fd126, %fd144;
	mul.f64 	%fd147, %fd132, %fd146;
	mul.f64 	%fd148, %fd135, %fd142;
	fma.rn.f64 	%fd149, %fd148, %fd134, %fd147;
	xor.b32  	%r82, %r250, -2147483648;
	mov.b32 	%r83, 1127219200;
	mov.b64 	%fd150, {%r82, %r83};
	mov.b32 	%r84, -2147483648;
	mov.b64 	%fd151, {%r84, %r83};
	sub.f64 	%fd152, %fd150, %fd151;
	fma.rn.f64 	%fd153, %fd152, 0d3FE62E42FEFA39EF, %fd134;
	fma.rn.f64 	%fd154, %fd152, 0dBFE62E42FEFA39EF, %fd153;
	sub.f64 	%fd155, %fd154, %fd134;
	sub.f64 	%fd156, %fd149, %fd155;
	fma.rn.f64 	%fd157, %fd152, 0d3C7ABC9E3B39803F, %fd156;
	add.f64 	%fd341, %fd153, %fd157;
	bra.uni 	$L__BB2_8;
$L__BB2_7:
	fma.rn.f64 	%fd125, %fd339, 0d7FF0000000000000, 0d7FF0000000000000;
	{
	.reg .b32 %temp; 
	mov.b64 	{%temp, %r74}, %fd339;
	}
	and.b32  	%r75, %r74, 2147483647;
	setp.eq.s32 	%p10, %r75, 0;
	selp.f64 	%fd341, 0dFFF0000000000000, %fd125, %p10;
$L__BB2_8:
	add.f64 	%fd158, %fd341, 0dBFF0000000000000;
	mul.f64 	%fd12, %fd2, %fd158;
	mov.f64 	%fd159, 0d4000000000000000;
	{
	.reg .b32 %temp; 
	mov.b64 	{%temp, %r85}, %fd159;
	}
	and.b32  	%r16, %r85, 2146435072;
	setp.eq.s32 	%p12, %r16, 1062207488;
	abs.f64 	%fd13, %fd3;
	{ // callseq 0, 0
	.param .b64 param0;
	st.param.f64 	[param0], %fd13;
	.param .b64 retval0;
	call.uni (retval0), 
	__internal_accurate_pow, 
	(
	param0
	);
	ld.param.f64 	%fd160, [retval0];
	} // callseq 0
	setp.lt.s32 	%p13, %r5, 0;
	neg.f64 	%fd162, %fd160;
	selp.f64 	%fd163, %fd162, %fd160, %p12;
	selp.f64 	%fd343, %fd163, %fd160, %p13;
	setp.neu.f64 	%p14, %fd3, 0d0000000000000000;
	@%p14 bra 	$L__BB2_10;
	selp.b32 	%r86, %r5, 0, %p12;
	setp.lt.s32 	%p16, %r85, 0;
	or.b32  	%r87, %r86, 2146435072;
	selp.b32 	%r88, %r87, %r86, %p16;
	mov.b32 	%r89, 0;
	mov.b64 	%fd343, {%r89, %r88};
$L__BB2_10:
	add.f64 	%fd164, %fd3, 0d4000000000000000;
	{
	.reg .b32 %temp; 
	mov.b64 	{%temp, %r90}, %fd164;
	}
	and.b32  	%r91, %r90, 2146435072;
	setp.ne.s32 	%p17, %r91, 2146435072;
	@%p17 bra 	$L__BB2_15;
	setp.num.f64 	%p18, %fd3, %fd3;
	@%p18 bra 	$L__BB2_13;
	mov.f64 	%fd165, 0d4000000000000000;
	add.rn.f64 	%fd343, %fd3, %fd165;
	bra.uni 	$L__BB2_15;
$L__BB2_13:
	setp.neu.f64 	%p19, %fd13, 0d7FF0000000000000;
	@%p19 bra 	$L__BB2_15;
	setp.lt.s32 	%p22, %r85, 0;
	selp.b32 	%r93, 0, 2146435072, %p22;
	and.b32  	%r94, %r85, 2147483647;
	setp.ne.s32 	%p23, %r94, 1071644672;
	or.b32  	%r95, %r93, -2147483648;
	selp.b32 	%r96, %r95, %r93, %p23;
	selp.b32 	%r97, %r96, %r93, %p12;
	selp.b32 	%r98, %r97, %r93, %p13;
	mov.b32 	%r99, 0;
	mov.b64 	%fd343, {%r99, %r98};
$L__BB2_15:
	setp.eq.f64 	%p24, %fd3, 0d3FF0000000000000;
	selp.f64 	%fd166, 0d3FF0000000000000, %fd343, %p24;
	div.rn.f64 	%fd20, %fd12, %fd166;
	ld.global.f64 	%fd21, [%rd5];
	add.s32 	%r17, %r3, %r54;
	mul.wide.s32 	%rd40, %r17, 8;
	add.s64 	%rd41, %rd1, %rd40;
	ld.global.f64 	%fd22, [%rd41];
	{
	.reg .b32 %temp; 
	mov.b64 	{%temp, %r18}, %fd22;
	}
	{
	.reg .b32 %temp; 
	mov.b64 	{%r252, %temp}, %fd22;
	}
	setp.gt.s32 	%p25, %r18, 1048575;
	mov.b32 	%r253, -1023;
	mov.f64 	%fd344, %fd22;
	mov.u32 	%r251, %r18;
	@%p25 bra 	$L__BB2_17;
	mul.f64 	%fd344, %fd22, 0d4350000000000000;
	{
	.reg .b32 %temp; 
	mov.b64 	{%temp, %r251}, %fd344;
	}
	{
	.reg .b32 %temp; 
	mov.b64 	{%r252, %temp}, %fd344;
	}
	mov.b32 	%r253, -1077;
$L__BB2_17:
	add.s32 	%r102, %r251, -1;
	setp.gt.u32 	%p26, %r102, 2146435070;
	@%p26 bra 	$L__BB2_21;
	shr.u32 	%r105, %r251, 20;
	add.s32 	%r254, %r253, %r105;
	and.b32  	%r106, %r251, 1048575;
	or.b32  	%r107, %r106, 1072693248;
	mov.b64 	%fd345, {%r252, %r107};
	setp.lt.u32 	%p28, %r107, 1073127583;
	@%p28 bra 	$L__BB2_20;
	{
	.reg .b32 %temp; 
	mov.b64 	{%r108, %temp}, %fd345;
	}
	{
	.reg .b32 %temp; 
	mov.b64 	{%temp, %r109}, %fd345;
	}
	add.s32 	%r110, %r109, -1048576;
	mov.b64 	%fd345, {%r108, %r110};
	add.s32 	%r254, %r254, 1;
$L__BB2_20:
	add.f64 	%fd168, %fd345, 0dBFF0000000000000;
	add.f64 	%fd169, %fd345, 0d3FF0000000000000;
	rcp.approx.ftz.f64 	%fd170, %fd169;
	neg.f64 	%fd171, %fd169;
	fma.rn.f64 	%fd172, %fd171, %fd170, 0d3FF0000000000000;
	fma.rn.f64 	%fd173, %fd172, %fd172, %fd172;
	fma.rn.f64 	%fd174, %fd173, %fd170, %fd170;
	mul.f64 	%fd175, %fd168, %fd174;
	fma.rn.f64 	%fd176, %fd168, %fd174, %fd175;
	mul.f64 	%fd177, %fd176, %fd176;
	fma.rn.f64 	%fd178, %fd177, 0d3EB1380B3AE80F1E, 0d3ED0EE258B7A8B04;
	fma.rn.f64 	%fd179, %fd178, %fd177, 0d3EF3B2669F02676F;
	fma.rn.f64 	%fd180, %fd179, %fd177, 0d3F1745CBA9AB0956;
	fma.rn.f64 	%fd181, %fd180, %fd177, 0d3F3C71C72D1B5154;
	fma.rn.f64 	%fd182, %fd181, %fd177, 0d3F624924923BE72D;
	fma.rn.f64 	%fd183, %fd182, %fd177, 0d3F8999999999A3C4;
	fma.rn.f64 	%fd184, %fd183, %fd177, 0d3FB5555555555554;
	sub.f64 	%fd185, %fd168, %fd176;
	add.f64 	%fd186, %fd185, %fd185;
	neg.f64 	%fd187, %fd176;
	fma.rn.f64 	%fd188, %fd187, %fd168, %fd186;
	mul.f64 	%fd189, %fd174, %fd188;
	mul.f64 	%fd190, %fd177, %fd184;
	fma.rn.f64 	%fd191, %fd190, %fd176, %fd189;
	xor.b32  	%r111, %r254, -2147483648;
	mov.b32 	%r112, 1127219200;
	mov.b64 	%fd192, {%r111, %r112};
	mov.b32 	%r113, -2147483648;
	mov.b64 	%fd193, {%r113, %r112};
	sub.f64 	%fd194, %fd192, %fd193;
	fma.rn.f64 	%fd195, %fd194, 0d3FE62E42FEFA39EF, %fd176;
	fma.rn.f64 	%fd196, %fd194, 0dBFE62E42FEFA39EF, %fd195;
	sub.f64 	%fd197, %fd196, %fd176;
	sub.f64 	%fd198, %fd191, %fd197;
	fma.rn.f64 	%fd199, %fd194, 0d3C7ABC9E3B39803F, %fd198;
	add.f64 	%fd346, %fd195, %fd199;
	bra.uni 	$L__BB2_22;
$L__BB2_21:
	fma.rn.f64 	%fd167, %fd344, 0d7FF0000000000000, 0d7FF0000000000000;
	{
	.reg .b32 %temp; 
	mov.b64 	{%temp, %r103}, %fd344;
	}
	and.b32  	%r104, %r103, 2147483647;
	setp.eq.s32 	%p27, %r104, 0;
	selp.f64 	%fd346, 0dFFF0000000000000, %fd167, %p27;
$L__BB2_22:
	add.f64 	%fd200, %fd346, 0dBFF0000000000000;
	mul.f64 	%fd31, %fd21, %fd200;
	abs.f64 	%fd32, %fd22;
	{ // callseq 1, 0
	.param .b64 param0;
	st.param.f64 	[param0], %fd32;
	.param .b64 retval0;
	call.uni (retval0), 
	__internal_accurate_pow, 
	(
	param0
	);
	ld.param.f64 	%fd201, [retval0];
	} // callseq 1
	setp.lt.s32 	%p30, %r18, 0;
	neg.f64 	%fd203, %fd201;
	selp.f64 	%fd204, %fd203, %fd201, %p12;
	selp.f64 	%fd348, %fd204, %fd201, %p30;
	setp.neu.f64 	%p31, %fd22, 0d0000000000000000;
	@%p31 bra 	$L__BB2_24;
	selp.b32 	%r115, %r18, 0, %p12;
	setp.lt.s32 	%p33, %r85, 0;
	or.b32  	%r116, %r115, 2146435072;
	selp.b32 	%r117, %r116, %r115, %p33;
	mov.b32 	%r118, 0;
	mov.b64 	%fd348, {%r118, %r117};
$L__BB2_24:
	add.f64 	%fd205, %fd22, 0d4000000000000000;
	{
	.reg .b32 %temp; 
	mov.b64 	{%temp, %r119}, %fd205;
	}
	and.b32  	%r120, %r119, 2146435072;
	setp.ne.s32 	%p34, %r120, 2146435072;
	@%p34 bra 	$L__BB2_29;
	setp.num.f64 	%p35, %fd22, %fd22;
	@%p35 bra 	$L__BB2_27;
	mov.f64 	%fd206, 0d4000000000000000;
	add.rn.f64 	%fd348, %fd22, %fd206;
	bra.uni 	$L__BB2_29;
$L__BB2_27:
	setp.neu.f64 	%p36, %fd32, 0d7FF0000000000000;
	@%p36 bra 	$L__BB2_29;
	setp.lt.s32 	%p39, %r85, 0;
	selp.b32 	%r122, 0, 2146435072, %p39;
	and.b32  	%r123, %r85, 2147483647;
	setp.ne.s32 	%p40, %r123, 1071644672;
	or.b32  	%r124, %r122, -2147483648;
	selp.b32 	%r125, %r124, %r122, %p40;
	selp.b32 	%r126, %r125, %r122, %p12;
	selp.b32 	%r127, %r126, %r122, %p30;
	mov.b32 	%r128, 0;
	mov.b64 	%fd348, {%r128, %r127};
$L__BB2_29:
	setp.eq.f64 	%p41, %fd22, 0d3FF0000000000000;
	selp.f64 	%fd207, 0d3FF0000000000000, %fd348, %p41;
	div.rn.f64 	%fd208, %fd31, %fd207;
	add.f64 	%fd39, %fd20, %fd208;
	ld.global.f64 	%fd40, [%rd6];
	mul.wide.s32 	%rd9, %r54, 8;
	add.s64 	%rd10, %rd8, %rd9;
	ld.global.f64 	%fd41, [%rd10+-8];
	{
	.reg .b32 %temp; 
	mov.b64 	{%temp, %r28}, %fd41;
	}
	{
	.reg .b32 %temp; 
	mov.b64 	{%r256, %temp}, %fd41;
	}
	setp.gt.s32 	%p42, %r28, 1048575;
	mov.b32 	%r257, -1023;
	mov.f64 	%fd349, %fd41;
	mov.u32 	%r255, %r28;
	@%p42 bra 	$L__BB2_31;
	mul.f64 	%fd349, %fd41, 0d4350000000000000;
	{
	.reg .b32 %temp; 
	mov.b64 	{%temp, %r255}, %fd349;
	}
	{
	.reg .b32 %temp; 
	mov.b64 	{%r256, %temp}, %fd349;
	}
	mov.b32 	%r257, -1077;
$L__BB2_31:
	add.s32 	%r131, %r255, -1;
	setp.gt.u32 	%p43, %r131, 2146435070;
	@%p43 bra 	$L__BB2_35;
	shr.u32 	%r134, %r255, 20;
	add.s32 	%r258, %r257, %r134;
	and.b32  	%r135, %r255, 1048575;
	or.b32  	%r136, %r135, 1072693248;
	mov.b64 	%fd350, {%r256, %r136};
	setp.lt.u32 	%p45, %r136, 1073127583;
	@%p45 bra 	$L__BB2_34;
	{
	.reg .b32 %temp; 
	mov.b64 	{%r137, %temp}, %fd350;
	}
	{
	.reg .b32 %temp; 
	mov.b64 	{%temp, %r138}, %fd350;
	}
	add.s32 	%r139, %r138, -1048576;
	mov.b64 	%fd350, {%r137, %r139};
	add.s32 	%r258, %r258, 1;
$L__BB2_34:
	add.f64 	%fd210, %fd350, 0dBFF0000000000000;
	add.f64 	%fd211, %fd350, 0d3FF0000000000000;
	rcp.approx.ftz.f64 	%fd212, %fd211;
	neg.f64 	%fd213, %fd211;
	fma.rn.f64 	%fd214, %fd213, %fd212, 0d3FF0000000000000;
	fma.rn.f64 	%fd215, %fd214, %fd214, %fd214;
	fma.rn.f64 	%fd216, %fd215, %fd212, %fd212;
	mul.f64 	%fd217, %fd210, %fd216;
	fma.rn.f64 	%fd218, %fd210, %fd216, %fd217;
	mul.f64 	%fd219, %fd218, %fd218;
	fma.rn.f64 	%fd220, %fd219, 0d3EB1380B3AE80F1E, 0d3ED0EE258B7A8B04;
	fma.rn.f64 	%fd221, %fd220, %fd219, 0d3EF3B2669F02676F;
	fma.rn.f64 	%fd222, %fd221, %fd219, 0d3F1745CBA9AB0956;
	fma.rn.f64 	%fd223, %fd222, %fd219, 0d3F3C71C72D1B5154;
	fma.rn.f64 	%fd224, %fd223, %fd219, 0d3F624924923BE72D;
	fma.rn.f64 	%fd225, %fd224, %fd219, 0d3F8999999999A3C4;
	fma.rn.f64 	%fd226, %fd225, %fd219, 0d3FB5555555555554;
	sub.f64 	%fd227, %fd210, %fd218;
	add.f64 	%fd228, %fd227, %fd227;
	neg.f64 	%fd229, %fd218;
	fma.rn.f64 	%fd230, %fd229, %fd210, %fd228;
	mul.f64 	%fd231, %fd216, %fd230;
	mul.f64 	%fd232, %fd219, %fd226;
	fma.rn.f64 	%fd233, %fd232, %fd218, %fd231;
	xor.b32  	%r140, %r258, -2147483648;
	mov.b32 	%r141, 1127219200;
	mov.b64 	%fd234, {%r140, %r141};
	mov.b32 	%r142, -2147483648;
	mov.b64 	%fd235, {%r142, %r141};
	sub.f64 	%fd236, %fd234, %fd235;
	fma.rn.f64 	%fd237, %fd236, 0d3FE62E42FEFA39EF, %fd218;
	fma.rn.f64 	%fd238, %fd236, 0dBFE62E42FEFA39EF, %fd237;
	sub.f64 	%fd239, %fd238, %fd218;
	sub.f64 	%fd240, %fd233, %fd239;
	fma.rn.f64 	%fd241, %fd236, 0d3C7ABC9E3B39803F, %fd240;
	add.f64 	%fd351, %fd237, %fd241;
	bra.uni 	$L__BB2_36;
$L__BB2_35:
	fma.rn.f64 	%fd209, %fd349, 0d7FF0000000000000, 0d7FF0000000000000;
	{
	.reg .b32 %temp; 
	mov.b64 	{%temp, %r132}, %fd349;
	}
	and.b32  	%r133, %r132, 2147483647;
	setp.eq.s32 	%p44, %r133, 0;
	selp.f64 	%fd351, 0dFFF0000000000000, %fd209, %p44;
$L__BB2_36:
	add.f64 	%fd242, %fd351, 0dBFF0000000000000;
	mul.f64 	%fd50, %fd40, %fd242;
	abs.f64 	%fd51, %fd41;
	{ // callseq 2, 0
	.param .b64 param0;
	st.param.f64 	[param0], %fd51;
	.param .b64 retval0;
	call.uni (retval0), 
	__internal_accurate_pow, 
	(
	param0
	);
	ld.param.f64 	%fd243, [retval0];
	} // callseq 2
	setp.lt.s32 	%p47, %r28, 0;
	neg.f64 	%fd245, %fd243;
	selp.f64 	%fd246, %fd245, %fd243, %p12;
	selp.f64 	%fd353, %fd246, %fd243, %p47;
	setp.neu.f64 	%p48, %fd41, 0d0000000000000000;
	@%p48 bra 	$L__BB2_38;
	selp.b32 	%r144, %r28, 0, %p12;
	setp.lt.s32 	%p50, %r85, 0;
	or.b32  	%r145, %r144, 2146435072;
	selp.b32 	%r146, %r145, %r144, %p50;
	mov.b32 	%r147, 0;
	mov.b64 	%fd353, {%r147, %r146};
$L__BB2_38:
	add.f64 	%fd247, %fd41, 0d4000000000000000;
	{
	.reg .b32 %temp; 
	mov.b64 	{%temp, %r148}, %fd247;
	}
	and.b32  	%r149, %r148, 2146435072;
	setp.ne.s32 	%p51, %r149, 2146435072;
	@%p51 bra 	$L__BB2_43;
	setp.num.f64 	%p52, %fd41, %fd41;
	@%p52 bra 	$L__BB2_41;
	mov.f64 	%fd248, 0d4000000000000000;
	add.rn.f64 	%fd353, %fd41, %fd248;
	bra.uni 	$L__BB2_43;
$L__BB2_41:
	setp.neu.f64 	%p53, %fd51, 0d7FF0000000000000;
	@%p53 bra 	$L__BB2_43;
	setp.lt.s32 	%p56, %r85, 0;
	selp.b32 	%r151, 0, 2146435072, %p56;
	and.b32  	%r152, %r85, 2147483647;
	setp.ne.s32 	%p57, %r152, 1071644672;
	or.b32  	%r153, %r151, -2147483648;
	selp.b32 	%r154, %r153, %r151, %p57;
	selp.b32 	%r155, %r154, %r151, %p12;
	selp.b32 	%r156, %r155, %r151, %p47;
	mov.b32 	%r157, 0;
	mov.b64 	%fd353, {%r157, %r156};
$L__BB2_43:
	setp.eq.f64 	%p58, %fd41, 0d3FF0000000000000;
	selp.f64 	%fd249, 0d3FF0000000000000, %fd353, %p58;
	div.rn.f64 	%fd250, %fd50, %fd249;
	add.f64 	%fd58, %fd39, %fd250;
	ld.global.f64 	%fd59, [%rd10+8];
	{
	.reg .b32 %temp; 
	mov.b64 	{%temp, %r38}, %fd59;
	}
	{
	.reg .b32 %temp; 
	mov.b64 	{%r260, %temp}, %fd59;
	}
	setp.gt.s32 	%p59, %r38, 1048575;
	mov.b32 	%r261, -1023;
	mov.f64 	%fd354, %fd59;
	mov.u32 	%r259, %r38;
	@%p59 bra 	$L__BB2_45;
	mul.f64 	%fd354, %fd59, 0d4350000000000000;
	{
	.reg .b32 %temp; 
	mov.b64 	{%temp, %r259}, %fd354;
	}
	{
	.reg .b32 %temp; 
	mov.b64 	{%r260, %temp}, %fd354;
	}
	mov.b32 	%r261, -1077;
$L__BB2_45:
	add.s32 	%r160, %r259, -1;
	setp.gt.u32 	%p60, %r160, 2146435070;
	@%p60 bra 	$L__BB2_49;
	shr.u32 	%r163, %r259, 20;
	add.s32 	%r262, %r261, %r163;
	and.b32  	%r164, %r259, 1048575;
	or.b32  	%r165, %r164, 1072693248;
	mov.b64 	%fd355, {%r260, %r165};
	setp.lt.u32 	%p62, %r165, 1073127583;
	@%p62 bra 	$L__BB2_48;
	{
	.reg .b32 %temp; 
	mov.b64 	{%r166, %temp}, %fd355;
	}
	{
	.reg .b32 %temp; 
	mov.b64 	{%temp, %r167}, %fd355;
	}
	add.s32 	%r168, %r167, -1048576;
	mov.b64 	%fd355, {%r166, %r168};
	add.s32 	%r262, %r262, 1;
$L__BB2_48:
	add.f64 	%fd252, %fd355, 0dBFF0000000000000;
	add.f64 	%fd253, %fd355, 0d3FF0000000000000;
	rcp.approx.ftz.f64 	%fd254, %fd253;
	neg.f64 	%fd255, %fd253;
	fma.rn.f64 	%fd256, %fd255, %fd254, 0d3FF0000000000000;
	fma.rn.f64 	%fd257, %fd256, %fd256, %fd256;
	fma.rn.f64 	%fd258, %fd257, %fd254, %fd254;
	mul.f64 	%fd259, %fd252, %fd258;
	fma.rn.f64 	%fd260, %fd252, %fd258, %fd259;
	mul.f64 	%fd261, %fd260, %fd260;
	fma.rn.f64 	%fd262, %fd261, 0d3EB1380B3AE80F1E, 0d3ED0EE258B7A8B04;
	fma.rn.f64 	%fd263, %fd262, %fd261, 0d3EF3B2669F02676F;
	fma.rn.f64 	%fd264, %fd263, %fd261, 0d3F1745CBA9AB0956;
	fma.rn.f64 	%fd265, %fd264, %fd261, 0d3F3C71C72D1B5154;
	fma.rn.f64 	%fd266, %fd265, %fd261, 0d3F624924923BE72D;
	fma.rn.f64 	%fd267, %fd266, %fd261, 0d3F8999999999A3C4;
	fma.rn.f64 	%fd268, %fd267, %fd261, 0d3FB5555555555554;
	sub.f64 	%fd269, %fd252, %fd260;
	add.f64 	%fd270, %fd269, %fd269;
	neg.f64 	%fd271, %fd260;
	fma.rn.f64 	%fd272, %fd271, %fd252, %fd270;
	mul.f64 	%fd273, %fd258, %fd272;
	mul.f64 	%fd274, %fd261, %fd268;
	fma.rn.f64 	%fd275, %fd274, %fd260, %fd273;
	xor.b32  	%r169, %r262, -2147483648;
	mov.b32 	%r170, 1127219200;
	mov.b64 	%fd276, {%r169, %r170};
	mov.b32 	%r171, -2147483648;
	mov.b64 	%fd277, {%r171, %r170};
	sub.f64 	%fd278, %fd276, %fd277;
	fma.rn.f64 	%fd279, %fd278, 0d3FE62E42FEFA39EF, %fd260;
	fma.rn.f64 	%fd280, %fd278, 0dBFE62E42FEFA39EF, %fd279;
	sub.f64 	%fd281, %fd280, %fd260;
	sub.f64 	%fd282, %fd275, %fd281;
	fma.rn.f64 	%fd283, %fd278, 0d3C7ABC9E3B39803F, %fd282;
	add.f64 	%fd356, %fd279, %fd283;
	bra.uni 	$L__BB2_50;
$L__BB2_49:
	fma.rn.f64 	%fd251, %fd354, 0d7FF0000000000000, 0d7FF0000000000000;
	{
	.reg .b32 %temp; 
	mov.b64 	{%temp, %r161}, %fd354;
	}
	and.b32  	%r162, %r161, 2147483647;
	setp.eq.s32 	%p61, %r162, 0;
	selp.f64 	%fd356, 0dFFF0000000000000, %fd251, %p61;
$L__BB2_50:
	add.f64 	%fd284, %fd356, 0dBFF0000000000000;
	mul.f64 	%fd68, %fd1, %fd284;
	abs.f64 	%fd69, %fd59;
	{ // callseq 3, 0
	.param .b64 param0;
	st.param.f64 	[param0], %fd69;
	.param .b64 retval0;
	call.uni (retval0), 
	__internal_accurate_pow, 
	(
	param0
	);
	ld.param.f64 	%fd285, [retval0];
	} // callseq 3
	setp.lt.s32 	%p64, %r38, 0;
	neg.f64 	%fd287, %fd285;
	selp.f64 	%fd288, %fd287, %fd285, %p12;
	selp.f64 	%fd358, %fd288, %fd285, %p64;
	setp.neu.f64 	%p65, %fd59, 0d0000000000000000;
	@%p65 bra 	$L__BB2_52;
	selp.b32 	%r173, %r38, 0, %p12;
	setp.lt.s32 	%p67, %r85, 0;
	or.b32  	%r174, %r173, 2146435072;
	selp.b32 	%r175, %r174, %r173, %p67;
	mov.b32 	%r176, 0;
	mov.b64 	%fd358, {%r176, %r175};
$L__BB2_52:
	add.f64 	%fd289, %fd59, 0d4000000000000000;
	{
	.reg .b32 %temp; 
	mov.b64 	{%temp, %r177}, %fd289;
	}
	and.b32  	%r178, %r177, 2146435072;
	setp.ne.s32 	%p68, %r178, 2146435072;
	@%p68 bra 	$L__BB2_57;
	setp.num.f64 	%p69, %fd59, %fd59;
	@%p69 bra 	$L__BB2_55;
	mov.f64 	%fd290, 0d4000000000000000;
	add.rn.f64 	%fd358, %fd59, %fd290;
	bra.uni 	$L__BB2_57;
$L__BB2_55:
	setp.neu.f64 	%p70, %fd69, 0d7FF0000000000000;
	@%p70 bra 	$L__BB2_57;
	setp.lt.s32 	%p73, %r85, 0;
	selp.b32 	%r180, 0, 2146435072, %p73;
	and.b32  	%r181, %r85, 2147483647;
	setp.ne.s32 	%p74, %r181, 1071644672;
	or.b32  	%r182, %r180, -2147483648;
	selp.b32 	%r183, %r182, %r180, %p74;
	selp.b32 	%r184, %r183, %r180, %p12;
	selp.b32 	%r185, %r184, %r180, %p64;
	mov.b32 	%r186, 0;
	mov.b64 	%fd358, {%r186, %r185};
$L__BB2_57:
	setp.eq.f64 	%p76, %fd59, 0d3FF0000000000000;
	selp.f64 	%fd291, 0d3FF0000000000000, %fd358, %p76;
	div.rn.f64 	%fd292, %fd68, %fd291;
	add.f64 	%fd293, %fd58, %fd292;
	neg.f64 	%fd294, %fd293;
	cvta.to.global.u64 	%rd42, %rd19;
	mul.wide.s32 	%rd43, %r3, 8;
	add.s64 	%rd44, %rd42, %rd43;
	st.global.f64 	[%rd44], %fd294;
	mul.wide.s32 	%rd45, %r4, 8;
	add.s64 	%rd11, %rd2, %rd45;
	ld.global.f64 	%fd295, [%rd11];
	add.s64 	%rd12, %rd3, %rd45;
	ld.global.f64 	%fd296, [%rd12];
	sub.f64 	%fd76, %fd295, %fd296;
	{
	.reg .b32 %temp; 
	mov.b64 	{%temp, %r48}, %fd76;
	}
	abs.f64 	%fd77, %fd76;
	{ // callseq 4, 0
	.param .b64 param0;
	st.param.f64 	[param0], %fd77;
	.param .b64 retval0;
	call.uni (retval0), 
	__internal_accurate_pow, 
	(
	param0
	);
	ld.param.f64 	%fd297, [retval0];
	} // callseq 4
	setp.lt.s32 	%p77, %r48, 0;
	neg.f64 	%fd299, %fd297;
	selp.f64 	%fd300, %fd299, %fd297, %p12;
	selp.f64 	%fd360, %fd300, %fd297, %p77;
	setp.neu.f64 	%p78, %fd76, 0d0000000000000000;
	@%p78 bra 	$L__BB2_59;
	selp.b32 	%r188, %r48, 0, %p12;
	setp.lt.s32 	%p80, %r85, 0;
	or.b32  	%r189, %r188, 2146435072;
	selp.b32 	%r190, %r189, %r188, %p80;
	mov.b32 	%r191, 0;
	mov.b64 	%fd360, {%r191, %r190};
$L__BB2_59:
	add.f64 	%fd301, %fd76, 0d4000000000000000;
	{
	.reg .b32 %temp; 
	mov.b64 	{%temp, %r192}, %fd301;
	}
	and.b32  	%r193, %r192, 2146435072;
	setp.ne.s32 	%p81, %r193, 2146435072;
	@%p81 bra 	$L__BB2_64;
	setp.num.f64 	%p82, %fd76, %fd76;
	@%p82 bra 	$L__BB2_62;
	mov.f64 	%fd302, 0d4000000000000000;
	add.rn.f64 	%fd360, %fd76, %fd302;
	bra.uni 	$L__BB2_64;
$L__BB2_62:
	setp.neu.f64 	%p83, %fd77, 0d7FF0000000000000;
	@%p83 bra 	$L__BB2_64;
	setp.lt.s32 	%p86, %r85, 0;
	selp.b32 	%r195, 0, 2146435072, %p86;
	and.b32  	%r196, %r85, 2147483647;
	setp.ne.s32 	%p87, %r196, 1071644672;
	or.b32  	%r197, %r195, -2147483648;
	selp.b32 	%r198, %r197, %r195, %p87;
	selp.b32 	%r199, %r198, %r195, %p12;
	selp.b32 	%r200, %r199, %r195, %p77;
	mov.b32 	%r201, 0;
	mov.b64 	%fd360, {%r201, %r200};
$L__BB2_64:
	setp.eq.f64 	%p89, %fd76, 0d3FF0000000000000;
	selp.f64 	%fd303, 0d3FF0000000000000, %fd360, %p89;
	ld.global.f64 	%fd304, [%rd4];
	mul.f64 	%fd305, %fd304, %fd303;
	st.global.f64 	[%rd4], %fd305;
	mul.wide.s32 	%rd46, %r17, 8;
	add.s64 	%rd47, %rd2, %rd46;
	ld.global.f64 	%fd306, [%rd47];
	add.s64 	%rd48, %rd3, %rd46;
	ld.global.f64 	%fd307, [%rd48];
	sub.f64 	%fd84, %fd306, %fd307;
	{
	.reg .b32 %temp; 
	mov.b64 	{%temp, %r49}, %fd84;
	}
	abs.f64 	%fd85, %fd84;
	{ // callseq 5, 0
	.param .b64 param0;
	st.param.f64 	[param0], %fd85;
	.param .b64 retval0;
	call.uni (retval0), 
	__internal_accurate_pow, 
	(
	param0
	);
	ld.param.f64 	%fd308, [retval0];
	} // callseq 5
	setp.lt.s32 	%p90, %r49, 0;
	neg.f64 	%fd310, %fd308;
	selp.f64 	%fd311, %fd310, %fd308, %p12;
	selp.f64 	%fd362, %fd311, %fd308, %p90;
	setp.neu.f64 	%p91, %fd84, 0d0000000000000000;
	@%p91 bra 	$L__BB2_66;
	setp.eq.s32 	%p92, %r16, 1062207488;
	selp.b32 	%r203, %r49, 0, %p92;
	setp.lt.s32 	%p93, %r85, 0;
	or.b32  	%r204, %r203, 2146435072;
	selp.b32 	%r205, %r204, %r203, %p93;
	mov.b32 	%r206, 0;
	mov.b64 	%fd362, {%r206, %r205};
$L__BB2_66:
	add.f64 	%fd312, %fd84, 0d4000000000000000;
	{
	.reg .b32 %temp; 
	mov.b64 	{%temp, %r207}, %fd312;
	}
	and.b32  	%r208, %r207, 2146435072;
	setp.ne.s32 	%p94, %r208, 2146435072;
	@%p94 bra 	$L__BB2_71;
	setp.num.f64 	%p95, %fd84, %fd84;
	@%p95 bra 	$L__BB2_69;
	mov.f64 	%fd313, 0d4000000000000000;
	add.rn.f64 	%fd362, %fd84, %fd313;
	bra.uni 	$L__BB2_71;
$L__BB2_69:
	setp.neu.f64 	%p96, %fd85, 0d7FF0000000000000;
	@%p96 bra 	$L__BB2_71;
	setp.lt.s32 	%p97, %r49, 0;
	setp.eq.s32 	%p98, %r16, 1062207488;
	setp.lt.s32 	%p99, %r85, 0;
	selp.b32 	%r210, 0, 2146435072, %p99;
	and.b32  	%r211, %r85, 2147483647;
	setp.ne.s32 	%p100, %r211, 1071644672;
	or.b32  	%r212, %r210, -2147483648;
	selp.b32 	%r213, %r212, %r210, %p100;
	selp.b32 	%r214, %r213, %r210, %p98;
	selp.b32 	%r215, %r214, %r210, %p97;
	mov.b32 	%r216, 0;
	mov.b64 	%fd362, {%r216, %r215};
$L__BB2_71:
	setp.eq.s32 	%p101, %r16, 1062207488;
	setp.eq.f64 	%p102, %fd84, 0d3FF0000000000000;
	selp.f64 	%fd314, 0d3FF0000000000000, %fd362, %p102;
	ld.global.f64 	%fd315, [%rd5];
	mul.f64 	%fd316, %fd315, %fd314;
	st.global.f64 	[%rd5], %fd316;
	add.s64 	%rd13, %rd11, %rd9;
	ld.global.f64 	%fd317, [%rd13+-8];
	add.s64 	%rd14, %rd12, %rd9;
	ld.global.f64 	%fd318, [%rd14+-8];
	sub.f64 	%fd92, %fd317, %fd318;
	{
	.reg .b32 %temp; 
	mov.b64 	{%temp, %r50}, %fd92;
	}
	abs.f64 	%fd93, %fd92;
	{ // callseq 6, 0
	.param .b64 param0;
	st.param.f64 	[param0], %fd93;
	.param .b64 retval0;
	call.uni (retval0), 
	__internal_accurate_pow, 
	(
	param0
	);
	ld.param.f64 	%fd319, [retval0];
	} // callseq 6
	setp.lt.s32 	%p103, %r50, 0;
	neg.f64 	%fd321, %fd319;
	selp.f64 	%fd322, %fd321, %fd319, %p101;
	selp.f64 	%fd364, %fd322, %fd319, %p103;
	setp.neu.f64 	%p104, %fd92, 0d0000000000000000;
	@%p104 bra 	$L__BB2_73;
	setp.eq.s32 	%p105, %r16, 1062207488;
	selp.b32 	%r218, %r50, 0, %p105;
	setp.lt.s32 	%p106, %r85, 0;
	or.b32  	%r219, %r218, 2146435072;
	selp.b32 	%r220, %r219, %r218, %p106;
	mov.b32 	%r221, 0;
	mov.b64 	%fd364, {%r221, %r220};
$L__BB2_73:
	add.f64 	%fd323, %fd92, 0d4000000000000000;
	{
	.reg .b32 %temp; 
	mov.b64 	{%temp, %r222}, %fd323;
	}
	and.b32  	%r223, %r222, 2146435072;
	setp.ne.s32 	%p107, %r223, 2146435072;
	@%p107 bra 	$L__BB2_78;
	setp.num.f64 	%p108, %fd92, %fd92;
	@%p108 bra 	$L__BB2_76;
	mov.f64 	%fd324, 0d4000000000000000;
	add.rn.f64 	%fd364, %fd92, %fd324;
	bra.uni 	$L__BB2_78;
$L__BB2_76:
	setp.neu.f64 	%p109, %fd93, 0d7FF0000000000000;
	@%p109 bra 	$L__BB2_78;
	setp.lt.s32 	%p110, %r50, 0;
	setp.eq.s32 	%p111, %r16, 1062207488;
	setp.lt.s32 	%p112, %r85, 0;
	selp.b32 	%r225, 0, 2146435072, %p112;
	and.b32  	%r226, %r85, 2147483647;
	setp.ne.s32 	%p113, %r226, 1071644672;
	or.b32  	%r227, %r225, -2147483648;
	selp.b32 	%r228, %r227, %r225, %p113;
	selp.b32 	%r229, %r228, %r225, %p111;
	selp.b32 	%r230, %r229, %r225, %p110;
	mov.b32 	%r231, 0;
	mov.b64 	%fd364, {%r231, %r230};
$L__BB2_78:
	setp.eq.s32 	%p114, %r16, 1062207488;
	setp.eq.f64 	%p115, %fd92, 0d3FF0000000000000;
	selp.f64 	%fd325, 0d3FF0000000000000, %fd364, %p115;
	ld.global.f64 	%fd326, [%rd6];
	mul.f64 	%fd327, %fd326, %fd325;
	st.global.f64 	[%rd6], %fd327;
	ld.global.f64 	%fd328, [%rd13+8];
	ld.global.f64 	%fd329, [%rd14+8];
	sub.f64 	%fd100, %fd328, %fd329;
	{
	.reg .b32 %temp; 
	mov.b64 	{%temp, %r51}, %fd100;
	}
	abs.f64 	%fd101, %fd100;
	{ // callseq 7, 0
	.param .b64 param0;
	st.param.f64 	[param0], %fd101;
	.param .b64 retval0;
	call.uni (retval0), 
	__internal_accurate_pow, 
	(
	param0
	);
	ld.param.f64 	%fd330, [retval0];
	} // callseq 7
	setp.lt.s32 	%p116, %r51, 0;
	neg.f64 	%fd332, %fd330;
	selp.f64 	%fd333, %fd332, %fd330, %p114;
	selp.f64 	%fd366, %fd333, %fd330, %p116;
	setp.neu.f64 	%p117, %fd100, 0d0000000000000000;
	@%p117 bra 	$L__BB2_80;
	setp.eq.s32 	%p118, %r16, 1062207488;
	selp.b32 	%r233, %r51, 0, %p118;
	setp.lt.s32 	%p119, %r85, 0;
	or.b32  	%r234, %r233, 2146435072;
	selp.b32 	%r235, %r234, %r233, %p119;
	mov.b32 	%r236, 0;
	mov.b64 	%fd366, {%r236, %r235};
$L__BB2_80:
	add.f64 	%fd334, %fd100, 0d4000000000000000;
	{
	.reg .b32 %temp; 
	mov.b64 	{%temp, %r237}, %fd334;
	}
	and.b32  	%r238, %r237, 2146435072;
	setp.ne.s32 	%p120, %r238, 2146435072;
	@%p120 bra 	$L__BB2_85;
	setp.num.f64 	%p121, %fd100, %fd100;
	@%p121 bra 	$L__BB2_83;
	mov.f64 	%fd335, 0d4000000000000000;
	add.rn.f64 	%fd366, %fd100, %fd335;
	bra.uni 	$L__BB2_85;
$L__BB2_83:
	setp.neu.f64 	%p122, %fd101, 0d7FF0000000000000;
	@%p122 bra 	$L__BB2_85;
	setp.lt.s32 	%p123, %r51, 0;
	setp.eq.s32 	%p124, %r16, 1062207488;
	setp.lt.s32 	%p125, %r85, 0;
	selp.b32 	%r240, 0, 2146435072, %p125;
	and.b32  	%r241, %r85, 2147483647;
	setp.ne.s32 	%p126, %r241, 1071644672;
	or.b32  	%r242, %r240, -2147483648;
	selp.b32 	%r243, %r242, %r240, %p126;
	selp.b32 	%r244, %r243, %r240, %p124;
	selp.b32 	%r245, %r244, %r240, %p123;
	mov.b32 	%r246, 0;
	mov.b64 	%fd366, {%r246, %r245};
$L__BB2_85:
	setp.eq.f64 	%p127, %fd100, 0d3FF0000000000000;
	selp.f64 	%fd336, 0d3FF0000000000000, %fd366, %p127;
	ld.global.f64 	%fd337, [%rd7];
	mul.f64 	%fd338, %fd337, %fd336;
	st.global.f64 	[%rd7], %fd338;
$L__BB2_86:
	ret;

}
	// .globl	_Z4intfPdS_ii
.visible .entry _Z4intfPdS_ii(
	.param .u64 .ptr .align 1 _Z4intfPdS_ii_param_0,
	.param .u64 .ptr .align 1 _Z4intfPdS_ii_param_1,
	.param .u32 _Z4intfPdS_ii_param_2,
	.param .u32 _Z4intfPdS_ii_param_3
)
{
	.reg .pred 	%p<8>;
	.reg .b32 	%r<21>;
	.reg .b64 	%rd<12>;
	.reg .b64 	%fd<10>;

	ld.param.u64 	%rd1, [_Z4intfPdS_ii_param_0];
	ld.param.u64 	%rd2, [_Z4intfPdS_ii_param_1];
	ld.param.u32 	%r4, [_Z4intfPdS_ii_param_2];
	ld.param.u32 	%r5, [_Z4intfPdS_ii_param_3];
	mov.u32 	%r7, %ctaid.x;
	mov.u32 	%r8, %ntid.x;
	mov.u32 	%r9, %tid.x;
	mad.lo.s32 	%r10, %r7, %r8, %r9;
	mov.u32 	%r11, %ctaid.y;
	mov.u32 	%r12, %ntid.y;
	mov.u32 	%r13, %tid.y;
	mad.lo.s32 	%r14, %r11, %r12, %r13;
	setp.lt.s32 	%p1, %r10, 1;
	setp.eq.s32 	%p2, %r14, 0;
	or.pred  	%p3, %p1, %p2;
	add.s32 	%r15, %r5, -1;
	setp.ge.s32 	%p4, %r10, %r15;
	or.pred  	%p5, %p3, %p4;
	add.s32 	%r16, %r4, -1;
	setp.ge.s32 	%p6, %r14, %r16;
	or.pred  	%p7, %p5, %p6;
	@%p7 bra 	$L__BB3_2;
	cvta.to.global.u64 	%rd3, %rd2;
	cvta.to.global.u64 	%rd4, %rd1;
	mul.lo.s32 	%r17, %r4, %r10;
	add.s32 	%r18, %r17, %r14;
	mul.wide.s32 	%rd5, %r18, 8;
	add.s64 	%rd6, %rd3, %rd5;
	ld.global.f64 	%fd1, [%rd6];
	sub.s32 	%r19, %r17, %r4;
	add.s32 	%r20, %r19, %r14;
	mul.wide.s32 	%rd7, %r20, 8;
	add.s64 	%rd8, %rd3, %rd7;
	ld.global.f64 	%fd2, [%rd8];
	fma.rn.f64 	%fd3, %fd1, 0dC010000000000000, %fd2;
	mul.wide.s32 	%rd9, %r4, 8;
	add.s64 	%rd10, %rd6, %rd9;
	ld.global.f64 	%fd4, [%rd10];
	add.f64 	%fd5, %fd3, %fd4;
	ld.global.f64 	%fd6, [%rd6+-8];
	add.f64 	%fd7, %fd5, %fd6;
	ld.global.f64 	%fd8, [%rd6+8];
	add.f64 	%fd9, %fd7, %fd8;
	add.s64 	%rd11, %rd4, %rd5;
	st.global.f64 	[%rd11], %fd9;
$L__BB3_2:
	ret;

}
	// .globl	_Z8jacobianPdS_S_ii
.visible .entry _Z8jacobianPdS_S_ii(
	.param .u64 .ptr .align 1 _Z8jacobianPdS_S_ii_param_0,
	.param .u64 .ptr .align 1 _Z8jacobianPdS_S_ii_param_1,
	.param .u64 .ptr .align 1 _Z8jacobianPdS_S_ii_param_2,
	.param .u32 _Z8jacobianPdS_S_ii_param_3,
	.param .u32 _Z8jacobianPdS_S_ii_param_4
)
{
	.reg .pred 	%p<8>;
	.reg .b32 	%r<23>;
	.reg .b64 	%rd<21>;
	.reg .b64 	%fd<17>;

	ld.param.u64 	%rd1, [_Z8jacobianPdS_S_ii_param_0];
	ld.param.u64 	%rd2, [_Z8jacobianPdS_S_ii_param_1];
	ld.param.u64 	%rd3, [_Z8jacobianPdS_S_ii_param_2];
	ld.param.u32 	%r4, [_Z8jacobianPdS_S_ii_param_3];
	ld.param.u32 	%r5, [_Z8jacobianPdS_S_ii_param_4];
	mov.u32 	%r7, %ctaid.x;
	mov.u32 	%r8, %ntid.x;
	mov.u32 	%r9, %tid.x;
	mad.lo.s32 	%r10, %r7, %r8, %r9;
	mov.u32 	%r11, %ctaid.y;
	mov.u32 	%r12, %ntid.y;
	mov.u32 	%r13, %tid.y;
	mad.lo.s32 	%r14, %r11, %r12, %r13;
	setp.lt.s32 	%p1, %r10, 1;
	setp.eq.s32 	%p2, %r14, 0;
	or.pred  	%p3, %p1, %p2;
	add.s32 	%r15, %r5, -1;
	setp.ge.s32 	%p4, %r10, %r15;
	or.pred  	%p5, %p3, %p4;
	add.s32 	%r16, %r4, -1;
	setp.ge.s32 	%p6, %r14, %r16;
	or.pred  	%p7, %p5, %p6;
	@%p7 bra 	$L__BB4_2;
	cvta.to.global.u64 	%rd4, %rd2;
	cvta.to.global.u64 	%rd5, %rd3;
	cvta.to.global.u64 	%rd6, %rd1;
	mul.lo.s32 	%r17, %r4, %r10;
	add.s32 	%r18, %r17, %r4;
	add.s32 	%r19, %r18, %r14;
	mul.wide.s32 	%rd7, %r19, 8;
	add.s64 	%rd8, %rd4, %rd7;
	ld.global.f64 	%fd1, [%rd8];
	add.s32 	%r20, %r10, -1;
	mad.lo.s32 	%r21, %r4, %r20, %r14;
	mul.wide.s32 	%rd9, %r21, 8;
	add.s64 	%rd10, %rd4, %rd9;
	ld.global.f64 	%fd2, [%rd10];
	sub.f64 	%fd3, %fd1, %fd2;
	cvt.s64.s32 	%rd11, %r17;
	cvt.u64.u32 	%rd12, %r14;
	add.s64 	%rd13, %rd12, %rd11;
	shl.b64 	%rd14, %rd13, 3;
	add.s64 	%rd15, %rd5, %rd14;
	ld.global.f64 	%fd4, [%rd15+8];
	ld.global.f64 	%fd5, [%rd15+-8];
	sub.f64 	%fd6, %fd4, %fd5;
	mul.f64 	%fd7, %fd3, %fd6;
	add.s64 	%rd16, %rd4, %rd14;
	ld.global.f64 	%fd8, [%rd16+8];
	ld.global.f64 	%fd9, [%rd16+-8];
	sub.f64 	%fd10, %fd8, %fd9;
	add.s64 	%rd17, %rd5, %rd7;
	ld.global.f64 	%fd11, [%rd17];
	add.s64 	%rd18, %rd5, %rd9;
	ld.global.f64 	%fd12, [%rd18];
	sub.f64 	%fd13, %fd11, %fd12;
	mul.f64 	%fd14, %fd10, %fd13;
	sub.f64 	%fd15, %fd7, %fd14;
	mul.f64 	%fd16, %fd15, 0d3FD0000000000000;
	add.s32 	%r22, %r21, %r4;
	mul.wide.s32 	%rd19, %r22, 8;
	add.s64 	%rd20, %rd6, %rd19;
	st.global.f64 	[%rd20], %fd16;
$L__BB4_2:
	ret;

}
	// .globl	_Z3addPdS_S_ii
.visible .entry _Z3addPdS_S_ii(
	.param .u64 .ptr .align 1 _Z3addPdS_S_ii_param_0,
	.param .u64 .ptr .align 1 _Z3addPdS_S_ii_param_1,
	.param .u64 .ptr .align 1 _Z3addPdS_S_ii_param_2,
	.param .u32 _Z3addPdS_S_ii_param_3,
	.param .u32 _Z3addPdS_S_ii_param_4
)
{
	.reg .pred 	%p<8>;
	.reg .b32 	%r<18>;
	.reg .b64 	%rd<11>;
	.reg .b64 	%fd<4>;

	ld.param.u64 	%rd1, [_Z3addPdS_S_ii_param_0];
	ld.param.u64 	%rd2, [_Z3addPdS_S_ii_param_1];
	ld.param.u64 	%rd3, [_Z3addPdS_S_ii_param_2];
	ld.param.u32 	%r4, [_Z3addPdS_S_ii_param_3];
	ld.param.u32 	%r5, [_Z3addPdS_S_ii_param_4];
	mov.u32 	%r7, %ctaid.x;
	mov.u32 	%r8, %ntid.x;
	mov.u32 	%r9, %tid.x;
	mad.lo.s32 	%r10, %r7, %r8, %r9;
	mov.u32 	%r11, %ctaid.y;
	mov.u32 	%r12, %ntid.y;
	mov.u32 	%r13, %tid.y;
	mad.lo.s32 	%r14, %r11, %r12, %r13;
	setp.lt.s32 	%p1, %r10, 2;
	setp.lt.u32 	%p2, %r14, 2;
	or.pred  	%p3, %p1, %p2;
	add.s32 	%r15, %r5, -2;
	setp.ge.s32 	%p4, %r10, %r15;
	or.pred  	%p5, %p3, %p4;
	add.s32 	%r16, %r4, -2;
	setp.ge.s32 	%p6, %r14, %r16;
	or.pred  	%p7, %p5, %p6;
	@%p7 bra 	$L__BB5_2;
	cvta.to.global.u64 	%rd4, %rd2;
	cvta.to.global.u64 	%rd5, %rd3;
	cvta.to.global.u64 	%rd6, %rd1;
	mad.lo.s32 	%r17, %r4, %r10, %r14;
	mul.wide.s32 	%rd7, %r17, 8;
	add.s64 	%rd8, %rd4, %rd7;
	ld.global.f64 	%fd1, [%rd8];
	add.s64 	%rd9, %rd5, %rd7;
	ld.global.f64 	%fd2, [%rd9];
	add.f64 	%fd3, %fd1, %fd2;
	add.s64 	%rd10, %rd6, %rd7;
	st.global.f64 	[%rd10], %fd3;
$L__BB5_2:
	ret;

}
	// .globl	_Z3d_fPdS_S_S_S_S_S_S_S_S_dddii
.visible .entry _Z3d_fPdS_S_S_S_S_S_S_S_S_dddii(
	.param .u64 .ptr .align 1 _Z3d_fPdS_S_S_S_S_S_S_S_S_dddii_param_0,
	.param .u64 .ptr .align 1 _Z3d_fPdS_S_S_S_S_S_S_S_S_dddii_param_1,
	.param .u64 .ptr .align 1 _Z3d_fPdS_S_S_S_S_S_S_S_S_dddii_param_2,
	.param .u64 .ptr .align 1 _Z3d_fPdS_S_S_S_S_S_S_S_S_dddii_param_3,
	.param .u64 .ptr .align 1 _Z3d_fPdS_S_S_S_S_S_S_S_S_dddii_param_4,
	.param .u64 .ptr .align 1 _Z3d_fPdS_S_S_S_S_S_S_S_S_dddii_param_5,
	.param .u64 .ptr .align 1 _Z3d_fPdS_S_S_S_S_S_S_S_S_dddii_param_6,
	.param .u64 .ptr .align 1 _Z3d_fPdS_S_S_S_S_S_S_S_S_dddii_param_7,
	.param .u64 .ptr .align 1 _Z3d_fPdS_S_S_S_S_S_S_S_S_dddii_param_8,
	.param .u64 .ptr .align 1 _Z3d_fPdS_S_S_S_S_S_S_S_S_dddii_param_9,
	.param .f64 _Z3d_fPdS_S_S_S_S_S_S_S_S_dddii_param_10,
	.param .f64 _Z3d_fPdS_S_S_S_S_S_S_S_S_dddii_param_11,
	.param .f64 _Z3d_fPdS_S_S_S_S_S_S_S_S_dddii_param_12,
	.param .u32 _Z3d_fPdS_S_S_S_S_S_S_S_S_dddii_param_13,
	.param .u32 _Z3d_fPdS_S_S_S_S_S_S_S_S_dddii_param_14
)
{
	.reg .b32 	%r<11>;
	.reg .b64 	%rd<32>;
	.reg .b64 	%fd<21>;

	ld.param.u64 	%rd1, [_Z3d_fPdS_S_S_S_S_S_S_S_S_dddii_param_0];
	ld.param.u64 	%rd2, [_Z3d_fPdS_S_S_S_S_S_S_S_S_dddii_param_1];
	ld.param.u64 	%rd3, [_Z3d_fPdS_S_S_S_S_S_S_S_S_dddii_param_2];
	ld.param.u64 	%rd4, [_Z3d_fPdS_S_S_S_S_S_S_S_S_dddii_param_3];
	ld.param.u64 	%rd5, [_Z3d_fPdS_S_S_S_S_S_S_S_S_dddii_param_4];
	ld.param.u64 	%rd6, [_Z3d_fPdS_S_S_S_S_S_S_S_S_dddii_param_5];
	ld.param.u64 	%rd7, [_Z3d_fPdS_S_S_S_S_S_S_S_S_dddii_param_6];
	ld.param.u64 	%rd8, [_Z3d_fPdS_S_S_S_S_S_S_S_S_dddii_param_7];
	ld.param.u64 	%rd9, [_Z3d_fPdS_S_S_S_S_S_S_S_S_dddii_param_8];
	ld.param.u64 	%rd10, [_Z3d_fPdS_S_S_S_S_S_S_S_S_dddii_param_9];
	ld.param.f64 	%fd1, [_Z3d_fPdS_S_S_S_S_S_S_S_S_dddii_param_10];
	ld.param.f64 	%fd2, [_Z3d_fPdS_S_S_S_S_S_S_S_S_dddii_param_11];
	ld.param.f64 	%fd3, [_Z3d_fPdS_S_S_S_S_S_S_S_S_dddii_param_12];
	ld.param.u32 	%r1, [_Z3d_fPdS_S_S_S_S_S_S_S_S_dddii_param_13];
	cvta.to.global.u64 	%rd11, %rd1;
	cvta.to.global.u64 	%rd12, %rd8;
	cvta.to.global.u64 	%rd13, %rd9;
	cvta.to.global.u64 	%rd14, %rd7;
	cvta.to.global.u64 	%rd15, %rd5;
	cvta.to.global.u64 	%rd16, %rd6;
	cvta.to.global.u64 	%rd17, %rd4;
	cvta.to.global.u64 	%rd18, %rd3;
	cvta.to.global.u64 	%rd19, %rd2;
	cvta.to.global.u64 	%rd20, %rd10;
	mov.u32 	%r2, %ctaid.x;
	mov.u32 	%r3, %ntid.x;
	mov.u32 	%r4, %tid.x;
	mad.lo.s32 	%r5, %r2, %r3, %r4;
	mov.u32 	%r6, %ctaid.y;
	mov.u32 	%r7, %ntid.y;
	mov.u32 	%r8, %tid.y;
	mad.lo.s32 	%r9, %r6, %r7, %r8;
	mad.lo.s32 	%r10, %r1, %r5, %r9;
	mul.wide.s32 	%rd21, %r10, 8;
	add.s64 	%rd22, %rd20, %rd21;
	ld.global.f64 	%fd4, [%rd22];
	add.s64 	%rd23, %rd19, %rd21;
	ld.global.f64 	%fd5, [%rd23];
	add.s64 	%rd24, %rd18, %rd21;
	ld.global.f64 	%fd6, [%rd24];
	add.f64 	%fd7, %fd5, %fd6;
	add.s64 	%rd25, %rd17, %rd21;
	ld.global.f64 	%fd8, [%rd25];
	fma.rn.f64 	%fd9, %fd4, %fd7, %fd8;
	add.s64 	%rd26, %rd16, %rd21;
	ld.global.f64 	%fd10, [%rd26];
	add.f64 	%fd11, %fd10, %fd9;
	add.s64 	%rd27, %rd15, %rd21;
	ld.global.f64 	%fd12, [%rd27];
	add.f64 	%fd13, %fd12, %fd11;
	add.s64 	%rd28, %rd14, %rd21;
	ld.global.f64 	%fd14, [%rd28];
	add.f64 	%fd15, %fd14, %fd13;
	add.s64 	%rd29, %rd13, %rd21;
	ld.global.f64 	%fd16, [%rd29];
	fma.rn.f64 	%fd17, %fd2, %fd16, %fd15;
	add.s64 	%rd30, %rd12, %rd21;
	ld.global.f64 	%fd18, [%rd30];
	fma.rn.f64 	%fd19, %fd3, %fd18, %fd17;
	mul.f64 	%fd20, %fd1, %fd19;
	add.s64 	%rd31, %rd11, %rd21;
	st.global.f64 	[%rd31], %fd20;
	ret;

}
.func  (.param .b64 func_retval0) __internal_accurate_pow(
	.param .b64 __internal_accurate_pow_param_0
)
{
	.reg .pred 	%p<8>;
	.reg .b32 	%r<49>;
	.reg .b32 	%f<3>;
	.reg .b64 	%fd<109>;

	ld.param.f64 	%fd10, [__internal_accurate_pow_param_0];
	{
	.reg .b32 %temp; 
	mov.b64 	{%temp, %r46}, %fd10;
	}
	{
	.reg .b32 %temp; 
	mov.b64 	{%r45, %temp}, %fd10;
	}
	shr.u32 	%r47, %r46, 20;
	setp.gt.u32 	%p1, %r46, 1048575;
	@%p1 bra 	$L__BB7_2;
	mul.f64 	%fd11, %fd10, 0d4350000000000000;
	{
	.reg .b32 %temp; 
	mov.b64 	{%temp, %r46}, %fd11;
	}
	{
	.reg .b32 %temp; 
	mov.b64 	{%r45, %temp}, %fd11;
	}
	shr.u32 	%r16, %r46, 20;
	add.s32 	%r47, %r16, -54;
$L__BB7_2:
	add.s32 	%r48, %r47, -1023;
	and.b32  	%r17, %r46, -2146435073;
	or.b32  	%r18, %r17, 1072693248;
	mov.b64 	%fd107, {%r45, %r18};
	setp.lt.u32 	%p2, %r18, 1073127583;
	@%p2 bra 	$L__BB7_4;
	{
	.reg .b32 %temp; 
	mov.b64 	{%r19, %temp}, %fd107;
	}
	{
	.reg .b32 %temp; 
	mov.b64 	{%temp, %r20}, %fd107;
	}
	add.s32 	%r21, %r20, -1048576;
	mov.b64 	%fd107, {%r19, %r21};
	add.s32 	%r48, %r47, -1022;
$L__BB7_4:
	add.f64 	%fd12, %fd107, 0dBFF0000000000000;
	add.f64 	%fd13, %fd107, 0d3FF0000000000000;
	rcp.approx.ftz.f64 	%fd14, %fd13;
	neg.f64 	%fd15, %fd13;
	fma.rn.f64 	%fd16, %fd15, %fd14, 0d3FF0000000000000;
	fma.rn.f64 	%fd17, %fd16, %fd16, %fd16;
	fma.rn.f64 	%fd18, %fd17, %fd14, %fd14;
	mul.f64 	%fd19, %fd12, %fd18;
	fma.rn.f64 	%fd20, %fd12, %fd18, %fd19;
	mul.f64 	%fd21, %fd20, %fd20;
	fma.rn.f64 	%fd22, %fd21, 0d3EB0F5FF7D2CAFE2, 0d3ED0F5D241AD3B5A;
	fma.rn.f64 	%fd23, %fd22, %fd21, 0d3EF3B20A75488A3F;
	fma.rn.f64 	%fd24, %fd23, %fd21, 0d3F1745CDE4FAECD5;
	fma.rn.f64 	%fd25, %fd24, %fd21, 0d3F3C71C7258A578B;
	fma.rn.f64 	%fd26, %fd25, %fd21, 0d3F6249249242B910;
	fma.rn.f64 	%fd27, %fd26, %fd21, 0d3F89999999999DFB;
	sub.f64 	%fd28, %fd12, %fd20;
	add.f64 	%fd29, %fd28, %fd28;
	neg.f64 	%fd30, %fd20;
	fma.rn.f64 	%fd31, %fd30, %fd12, %fd29;
	mul.f64 	%fd32, %fd18, %fd31;
	fma.rn.f64 	%fd33, %fd21, %fd27, 0d3FB5555555555555;
	mov.f64 	%fd34, 0d3FB5555555555555;
	sub.f64 	%fd35, %fd34, %fd33;
	fma.rn.f64 	%fd36, %fd21, %fd27, %fd35;
	add.f64 	%fd37, %fd36, 0dBC46A4CB00B9E7B0;
	add.f64 	%fd38, %fd33, %fd37;
	sub.f64 	%fd39, %fd33, %fd38;
	add.f64 	%fd40, %fd37, %fd39;
	mul.rn.f64 	%fd41, %fd20, %fd20;
	neg.f64 	%fd42, %fd41;
	fma.rn.f64 	%fd43, %fd20, %fd20, %fd42;
	{
	.reg .b32 %temp; 
	mov.b64 	{%r22, %temp}, %fd32;
	}
	{
	.reg .b32 %temp; 
	mov.b64 	{%temp, %r23}, %fd32;
	}
	add.s32 	%r24, %r23, 1048576;
	mov.b64 	%fd44, {%r22, %r24};
	fma.rn.f64 	%fd45, %fd20, %fd44, %fd43;
	mul.rn.f64 	%fd46, %fd41, %fd20;
	neg.f64 	%fd47, %fd46;
	fma.rn.f64 	%fd48, %fd41, %fd20, %fd47;
	fma.rn.f64 	%fd49, %fd41, %fd32, %fd48;
	fma.rn.f64 	%fd50, %fd45, %fd20, %fd49;
	mul.rn.f64 	%fd51, %fd38, %fd46;
	neg.f64 	%fd52, %fd51;
	fma.rn.f64 	%fd53, %fd38, %fd46, %fd52;
	fma.rn.f64 	%fd54, %fd38, %fd50, %fd53;
	fma.rn.f64 	%fd55, %fd40, %fd46, %fd54;
	add.f64 	%fd56, %fd51, %fd55;
	sub.f64 	%fd57, %fd51, %fd56;
	add.f64 	%fd58, %fd55, %fd57;
	add.f64 	%fd59, %fd20, %fd56;
	sub.f64 	%fd60, %fd20, %fd59;
	add.f64 	%fd61, %fd56, %fd60;
	add.f64 	%fd62, %fd58, %fd61;
	add.f64 	%fd63, %fd32, %fd62;
	add.f64 	%fd64, %fd59, %fd63;
	sub.f64 	%fd65, %fd59, %fd64;
	add.f64 	%fd66, %fd63, %fd65;
	xor.b32  	%r25, %r48, -2147483648;
	mov.b32 	%r26, 1127219200;
	mov.b64 	%fd67, {%r25, %r26};
	mov.b32 	%r27, -2147483648;
	mov.b64 	%fd68, {%r27, %r26};
	sub.f64 	%fd69, %fd67, %fd68;
	fma.rn.f64 	%fd70, %fd69, 0d3FE62E42FEFA39EF, %fd64;
	fma.rn.f64 	%fd71, %fd69, 0dBFE62E42FEFA39EF, %fd70;
	sub.f64 	%fd72, %fd71, %fd64;
	sub.f64 	%fd73, %fd66, %fd72;
	fma.rn.f64 	%fd74, %fd69, 0d3C7ABC9E3B39803F, %fd73;
	add.f64 	%fd75, %fd70, %fd74;
	sub.f64 	%fd76, %fd70, %fd75;
	add.f64 	%fd77, %fd74, %fd76;
	mov.f64 	%fd78, 0d4000000000000000;
	{
	.reg .b32 %temp; 
	mov.b64 	{%temp, %r28}, %fd78;
	}
	{
	.reg .b32 %temp; 
	mov.b64 	{%r29, %temp}, %fd78;
	}
	shl.b32 	%r30, %r28, 1;
	setp.gt.u32 	%p3, %r30, -33554433;
	and.b32  	%r31, %r28, -15728641;
	selp.b32 	%r32, %r31, %r28, %p3;
	mov.b64 	%fd79, {%r29, %r32};
	mul.rn.f64 	%fd80, %fd75, %fd79;
	neg.f64 	%fd81, %fd80;
	fma.rn.f64 	%fd82, %fd75, %fd79, %fd81;
	fma.rn.f64 	%fd83, %fd77, %fd79, %fd82;
	add.f64 	%fd4, %fd80, %fd83;
	sub.f64 	%fd84, %fd80, %fd4;
	add.f64 	%fd5, %fd83, %fd84;
	fma.rn.f64 	%fd85, %fd4, 0d3FF71547652B82FE, 0d4338000000000000;
	{
	.reg .b32 %temp; 
	mov.b64 	{%r13, %temp}, %fd85;
	}
	mov.f64 	%fd86, 0dC338000000000000;
	add.rn.f64 	%fd87, %fd85, %fd86;
	fma.rn.f64 	%fd88, %fd87, 0dBFE62E42FEFA39EF, %fd4;
	fma.rn.f64 	%fd89, %fd87, 0dBC7ABC9E3B39803F, %fd88;
	fma.rn.f64 	%fd90, %fd89, 0d3E5ADE1569CE2BDF, 0d3E928AF3FCA213EA;
	fma.rn.f64 	%fd91, %fd90, %fd89, 0d3EC71DEE62401315;
	fma.rn.f64 	%fd92, %fd91, %fd89, 0d3EFA01997C89EB71;
	fma.rn.f64 	%fd93, %fd92, %fd89, 0d3F2A01A014761F65;
	fma.rn.f64 	%fd94, %fd93, %fd89, 0d3F56C16C1852B7AF;
	fma.rn.f64 	%fd95, %fd94, %fd89, 0d3F81111111122322;
	fma.rn.f64 	%fd96, %fd95, %fd89, 0d3FA55555555502A1;
	fma.rn.f64 	%fd97, %fd96, %fd89, 0d3FC5555555555511;
	fma.rn.f64 	%fd98, %fd97, %fd89, 0d3FE000000000000B;
	fma.rn.f64 	%fd99, %fd98, %fd89, 0d3FF0000000000000;
	fma.rn.f64 	%fd100, %fd99, %fd89, 0d3FF0000000000000;
	{
	.reg .b32 %temp; 
	mov.b64 	{%r14, %temp}, %fd100;
	}
	{
	.reg .b32 %temp; 
	mov.b64 	{%temp, %r15}, %fd100;
	}
	shl.b32 	%r33, %r13, 20;
	add.s32 	%r34, %r33, %r15;
	mov.b64 	%fd108, {%r14, %r34};
	{
	.reg .b32 %temp; 
	mov.b64 	{%temp, %r35}, %fd4;
	}
	mov.b32 	%f2, %r35;
	abs.f32 	%f1, %f2;
	setp.lt.f32 	%p4, %f1, 0f4086232B;
	@%p4 bra 	$L__BB7_7;
	setp.lt.f64 	%p5, %fd4, 0d0000000000000000;
	add.f64 	%fd101, %fd4, 0d7FF0000000000000;
	selp.f64 	%fd108, 0d0000000000000000, %fd101, %p5;
	setp.geu.f32 	%p6, %f1, 0f40874800;
	@%p6 bra 	$L__BB7_7;
	shr.u32 	%r36, %r13, 31;
	add.s32 	%r37, %r13, %r36;
	shr.s32 	%r38, %r37, 1;
	shl.b32 	%r39, %r38, 20;
	add.s32 	%r40, %r15, %r39;
	mov.b64 	%fd102, {%r14, %r40};
	sub.s32 	%r41, %r13, %r38;
	shl.b32 	%r42, %r41, 20;
	add.s32 	%r43, %r42, 1072693248;
	mov.b32 	%r44, 0;
	mov.b64 	%fd103, {%r44, %r43};
	mul.f64 	%fd108, %fd103, %fd102;
$L__BB7_7:
	abs.f64 	%fd104, %fd108;
	setp.eq.f64 	%p7, %fd104, 0d7FF0000000000000;
	fma.rn.f64 	%fd105, %fd108, %fd5, %fd108;
	selp.f64 	%fd106, %fd108, %fd105, %p7;
	st.param.f64 	[func_retval0], %fd106;
	ret;

}


// ===== COMPILED SASS (sm_100) =====

	.target	sm_100

	.elftype	@"ET_EXEC"


//--------------------- .note.nv.tkinfo           --------------------------
	.section	.note.nv.tkinfo,"",@"SHT_NOTE"
	.sectionflags	@"SHF_NOTE_NV_TKINFO"
	.tkinfo
        /*0018*/ 	.word	0x00000002
        /*0030*/ 	.string	""
        /*0030*/ 	.string	"ptxas"
        /*0030*/ 	.string	"Cuda compilation tools, release 13.0, V13.0.88"
        /*0030*/ 	.string	"Build cuda_13.0.r13.0/compiler.36424714_0"
        /*0030*/ 	.string	"-arch sm_100 -m 64 "



//--------------------- .note.nv.cuinfo           --------------------------
	.section	.note.nv.cuinfo,"",@"SHT_NOTE"
	.sectionflags	@"SHF_NOTE_NV_CUINFO"
        /*0018*/ 	.short	0x0002
        /*001a*/ 	.short	0x0064
        /*001c*/ 	.short	0x0082
	.zero		2


//--------------------- .nv.info                  --------------------------
	.section	.nv.info,"",@"SHT_CUDA_INFO"
	.align	4


	//----- nvinfo : EIATTR_REGCOUNT
	.align		4
        /*0000*/ 	.byte	0x04, 0x2f
        /*0002*/ 	.short	(.L_1 - .L_0)
	.align		4
.L_0:
        /*0004*/ 	.word	index@(_Z7interp2PdS_S_S_ii)
        /*0008*/ 	.word	0x0000001c


	//----- nvinfo : EIATTR_FRAME_SIZE
	.align		4
.L_1:
        /*000c*/ 	.byte	0x04, 0x11
        /*000e*/ 	.short	(.L_3 - .L_2)
	.align		4
.L_2:
        /*0010*/ 	.word	index@(_Z7interp2PdS_S_S_ii)
        /*0014*/ 	.word	0x00000000


	//----- nvinfo : EIATTR_REGCOUNT
	.align		4
.L_3:
        /*0018*/ 	.byte	0x04, 0x2f
        /*001a*/ 	.short	(.L_5 - .L_4)
	.align		4
.L_4:
        /*001c*/ 	.word	index@(_Z4extfPdS_S_S_ii)
        /*0020*/ 	.word	0x00000010


	//----- nvinfo : EIATTR_FRAME_SIZE
	.align		4
.L_5:
        /*0024*/ 	.byte	0x04, 0x11
        /*0026*/ 	.short	(.L_7 - .L_6)
	.align		4
.L_6:
        /*0028*/ 	.word	index@(_Z4extfPdS_S_S_ii)
        /*002c*/ 	.word	0x00000000


	//----- nvinfo : EIATTR_REGCOUNT
	.align		4
.L_7:
        /*0030*/ 	.byte	0x04, 0x2f
        /*0032*/ 	.short	(.L_9 - .L_8)
	.align		4
.L_8:
        /*0034*/ 	.word	index@(_Z21jacPartialsAndBarrierPdS_S_S_S_S_S_S_S_iii)
        /*0038*/ 	.word	0x0000002e


	//----- nvinfo : EIATTR_FRAME_SIZE
	.align		4
.L_9:
        /*003c*/ 	.byte	0x04, 0x11
        /*003e*/ 	.short	(.L_11 - .L_10)
	.align		4
.L_10:
        /*0040*/ 	.word	index@($_Z21jacPartialsAndBarrierPdS_S_S_S_S_S_S_S_iii$__internal_accurate_pow)
        /*0044*/ 	.word	0x00000000


	//----- nvinfo : EIATTR_FRAME_SIZE
	.align		4
.L_11:
        /*0048*/ 	.byte	0x04, 0x11
        /*004a*/ 	.short	(.L_13 - .L_12)
	.align		4
.L_12:
        /*004c*/ 	.word	index@($__internal_0_$__cuda_sm20_div_rn_f64_full)
        /*0050*/ 	.word	0x00000000


	//----- nvinfo : EIATTR_FRAME_SIZE
	.align		4
.L_13:
        /*0054*/ 	.byte	0x04, 0x11
        /*0056*/ 	.short	(.L_15 - .L_14)
	.align		4
.L_14:
        /*0058*/ 	.word	index@(_Z21jacPartialsAndBarrierPdS_S_S_S_S_S_S_S_iii)
        /*005c*/ 	.word	0x00000000


	//----- nvinfo : EIATTR_REGCOUNT
	.align		4
.L_15:
        /*0060*/ 	.byte	0x04, 0x2f
        /*0062*/ 	.short	(.L_17 - .L_16)
	.align		4
.L_16:
        /*0064*/ 	.word	index@(_Z4intfPdS_ii)
        /*0068*/ 	.word	0x00000012


	//----- nvinfo : EIATTR_FRAME_SIZE
	.align		4
.L_17:
        /*006c*/ 	.byte	0x04, 0x11
        /*006e*/ 	.short	(.L_19 - .L_18)
	.align		4
.L_18:
        /*0070*/ 	.word	index@(_Z4intfPdS_ii)
        /*0074*/ 	.word	0x00000000


	//----- nvinfo : EIATTR_REGCOUNT
	.align		4
.L_19:
        /*0078*/ 	.byte	0x04, 0x2f
        /*007a*/ 	.short	(.L_21 - .L_20)
	.align		4
.L_20:
        /*007c*/ 	.word	index@(_Z8jacobianPdS_S_ii)
        /*0080*/ 	.word	0x0000001a


	//----- nvinfo : EIATTR_FRAME_SIZE
	.align		4
.L_21:
        /*0084*/ 	.byte	0x04, 0x11
        /*0086*/ 	.short	(.L_23 - .L_22)
	.align		4
.L_22:
        /*0088*/ 	.word	index@(_Z8jacobianPdS_S_ii)
        /*008c*/ 	.word	0x00000000


	//----- nvinfo : EIATTR_REGCOUNT
	.align		4
.L_23:
        /*0090*/ 	.byte	0x04, 0x2f
        /*0092*/ 	.short	(.L_25 - .L_24)
	.align		4
.L_24:
        /*0094*/ 	.word	index@(_Z3addPdS_S_ii)
        /*0098*/ 	.word	0x0000000e


	//----- nvinfo : EIATTR_FRAME_SIZE
	.align		4
.L_25:
        /*009c*/ 	.byte	0x04, 0x11
        /*009e*/ 	.short	(.L_27 - .L_26)
	.align		4
.L_26:
        /*00a0*/ 	.word	index@(_Z3addPdS_S_ii)
        /*00a4*/ 	.word	0x00000000


	//----- nvinfo : EIATTR_REGCOUNT
	.align		4
.L_27:
        /*00a8*/ 	.byte	0x04, 0x2f
        /*00aa*/ 	.short	(.L_29 - .L_28)
	.align		4
.L_28:
        /*00ac*/ 	.word	index@(_Z3d_fPdS_S_S_S_S_S_S_S_S_dddii)
        /*00b0*/ 	.word	0x00000018


	//----- nvinfo : EIATTR_FRAME_SIZE
	.align		4
.L_29:
        /*00b4*/ 	.byte	0x04, 0x11
        /*00b6*/ 	.short	(.L_31 - .L_30)
	.align		4
.L_30:
        /*00b8*/ 	.word	index@(_Z3d_fPdS_S_S_S_S_S_S_S_S_dddii)
        /*00bc*/ 	.word	0x00000000


	//----- nvinfo : EIATTR_MIN_STACK_SIZE
	.align		4
.L_31:
        /*00c0*/ 	.byte	0x04, 0x12
        /*00c2*/ 	.short	(.L_33 - .L_32)
	.align		4
.L_32:
        /*00c4*/ 	.word	index@(_Z3d_fPdS_S_S_S_S_S_S_S_S_dddii)
        /*00c8*/ 	.word	0x00000000


	//----- nvinfo : EIATTR_MIN_STACK_SIZE
	.align		4
.L_33:
        /*00cc*/ 	.byte	0x04, 0x12
        /*00ce*/ 	.short	(.L_35 - .L_34)
	.align		4
.L_34:
        /*00d0*/ 	.word	index@(_Z3addPdS_S_ii)
        /*00d4*/ 	.word	0x00000000


	//----- nvinfo : EIATTR_MIN_STACK_SIZE
	.align		4
.L_35:
        /*00d8*/ 	.byte	0x04, 0x12
        /*00da*/ 	.short	(.L_37 - .L_36)
	.align		4
.L_36:
        /*00dc*/ 	.word	index@(_Z8jacobianPdS_S_ii)
        /*00e0*/ 	.word	0x00000000


	//----- nvinfo : EIATTR_MIN_STACK_SIZE
	.align		4
.L_37:
        /*00e4*/ 	.byte	0x04, 0x12
        /*00e6*/ 	.short	(.L_39 - .L_38)
	.align		4
.L_38:
        /*00e8*/ 	.word	index@(_Z4intfPdS_ii)
        /*00ec*/ 	.word	0x00000000


	//----- nvinfo : EIATTR_MIN_STACK_SIZE
	.align		4
.L_39:
        /*00f0*/ 	.byte	0x04, 0x12
        /*00f2*/ 	.short	(.L_41 - .L_40)
	.align		4
.L_40:
        /*00f4*/ 	.word	index@(_Z21jacPartialsAndBarrierPdS_S_S_S_S_S_S_S_iii)
        /*00f8*/ 	.word	0x00000000


	//----- nvinfo : EIATTR_MIN_STACK_SIZE
	.align		4
.L_41:
        /*00fc*/ 	.byte	0x04, 0x12
        /*00fe*/ 	.short	(.L_43 - .L_42)
	.align		4
.L_42:
        /*0100*/ 	.word	index@(_Z4extfPdS_S_S_ii)
        /*0104*/ 	.word	0x00000000


	//----- nvinfo : EIATTR_MIN_STACK_SIZE
	.align		4
.L_43:
        /*0108*/ 	.byte	0x04, 0x12
        /*010a*/ 	.short	(.L_45 - .L_44)
	.align		4
.L_44:
        /*010c*/ 	.word	index@(_Z7interp2PdS_S_S_ii)
        /*0110*/ 	.word	0x00000000
.L_45:


//--------------------- .nv.compat                --------------------------
	.section	.nv.compat,"",@"SHT_CUDA_COMPAT_INFO"
	.align	4
        /*0000*/ 	.byte	0x02, 0x09, 0x00, 0x00, 0x02, 0x02, 0x01, 0x00, 0x02, 0x05, 0x05, 0x00, 0x03, 0x07, 0x01, 0x01
        /*0010*/ 	.byte	0x02, 0x03, 0x00, 0x00, 0x02, 0x06, 0x01, 0x00, 0x04, 0x0b, 0x08, 0x00, 0x01, 0x00, 0x00, 0x00
        /*0020*/ 	.byte	0x00, 0x00, 0x00, 0x00


//--------------------- .nv.info._Z3d_fPdS_S_S_S_S_S_S_S_S_dddii --------------------------
	.section	.nv.info._Z3d_fPdS_S_S_S_S_S_S_S_S_dddii,"",@"SHT_CUDA_INFO"
	.sectionflags	@""
	.align	4


	//----- nvinfo : EIATTR_CUDA_API_VERSION
	.align		4
        /*0000*/ 	.byte	0x04, 0x37
        /*0002*/ 	.short	(.L_47 - .L_46)
.L_46:
        /*0004*/ 	.word	0x00000082


	//----- nvinfo : EIATTR_KPARAM_INFO
	.align		4
.L_47:
        /*0008*/ 	.byte	0x04, 0x17
        /*000a*/ 	.short	(.L_49 - .L_48)
.L_48:
        /*000c*/ 	.word	0x00000000
        /*0010*/ 	.short	0x000e
        /*0012*/ 	.short	0x006c
        /*0014*/ 	.byte	0x00, 0xf0, 0x11, 0x00


	//----- nvinfo : EIATTR_KPARAM_INFO
	.align		4
.L_49:
        /*0018*/ 	.byte	0x04, 0x17
        /*001a*/ 	.short	(.L_51 - .L_50)
.L_50:
        /*001c*/ 	.word	0x00000000
        /*0020*/ 	.short	0x000d
        /*0022*/ 	.short	0x0068
        /*0024*/ 	.byte	0x00, 0xf0, 0x11, 0x00


	//----- nvinfo : EIATTR_KPARAM_INFO
	.align		4
.L_51:
        /*0028*/ 	.byte	0x04, 0x17
        /*002a*/ 	.short	(.L_53 - .L_52)
.L_52:
        /*002c*/ 	.word	0x00000000
        /*0030*/ 	.short	0x000c
        /*0032*/ 	.short	0x0060
        /*0034*/ 	.byte	0x00, 0xf0, 0x21, 0x00


	//----- nvinfo : EIATTR_KPARAM_INFO
	.align		4
.L_53:
        /*0038*/ 	.byte	0x04, 0x17
        /*003a*/ 	.short	(.L_55 - .L_54)
.L_54:
        /*003c*/ 	.word	0x00000000
        /*0040*/ 	.short	0x000b
        /*0042*/ 	.short	0x0058
        /*0044*/ 	.byte	0x00, 0xf0, 0x21, 0x00


	//----- nvinfo : EIATTR_KPARAM_INFO
	.align		4
.L_55:
        /*0048*/ 	.byte	0x04, 0x17
        /*004a*/ 	.short	(.L_57 - .L_56)
.L_56:
        /*004c*/ 	.word	0x00000000
        /*0050*/ 	.short	0x000a
        /*0052*/ 	.short	0x0050
        /*0054*/ 	.byte	0x00, 0xf0, 0x21, 0x00


	//----- nvinfo : EIATTR_KPARAM_INFO
	.align		4
.L_57:
        /*0058*/ 	.byte	0x04, 0x17
        /*005a*/ 	.short	(.L_59 - .L_58)
.L_58:
        /*005c*/ 	.word	0x00000000
        /*0060*/ 	.short	0x0009
        /*0062*/ 	.short	0x0048
        /*0064*/ 	.byte	0x00, 0xf5, 0x21, 0x00


	//----- nvinfo : EIATTR_KPARAM_INFO
	.align		4
.L_59:
        /*0068*/ 	.byte	0x04, 0x17
        /*006a*/ 	.short	(.L_61 - .L_60)
.L_60:
        /*006c*/ 	.word	0x00000000
        /*0070*/ 	.short	0x0008
        /*0072*/ 	.short	0x0040
        /*0074*/ 	.byte	0x00, 0xf5, 0x21, 0x00


	//----- nvinfo : EIATTR_KPARAM_INFO
	.align		4
.L_61:
        /*0078*/ 	.byte	0x04, 0x17
        /*007a*/ 	.short	(.L_63 - .L_62)
.L_62:
        /*007c*/ 	.word	0x00000000
        /*0080*/ 	.short	0x0007
        /*0082*/ 	.short	0x0038
        /*0084*/ 	.byte	0x00, 0xf5, 0x21, 0x00


	//----- nvinfo : EIATTR_KPARAM_INFO
	.align		4
.L_63:
        /*0088*/ 	.byte	0x04, 0x17
        /*008a*/ 	.short	(.L_65 - .L_64)
.L_64:
        /*008c*/ 	.word	0x00000000
        /*0090*/ 	.short	0x0006
        /*0092*/ 	.short	0x0030
        /*0094*/ 	.byte	0x00, 0xf5, 0x21, 0x00


	//----- nvinfo : EIATTR_KPARAM_INFO
	.align		4
.L_65:
        /*0098*/ 	.byte	0x04, 0x17
        /*009a*/ 	.short	(.L_67 - .L_66)
.L_66:
        /*009c*/ 	.word	0x00000000
        /*00a0*/ 	.short	0x0005
        /*00a2*/ 	.short	0x0028
        /*00a4*/ 	.byte	0x00, 0xf5, 0x21, 0x00


	//----- nvinfo : EIATTR_KPARAM_INFO
	.align		4
.L_67:
        /*00a8*/ 	.byte	0x04, 0x17
        /*00aa*/ 	.short	(.L_69 - .L_68)
.L_68:
        /*00ac*/ 	.word	0x00000000
        /*00b0*/ 	.short	0x0004
        /*00b2*/ 	.short	0x0020
        /*00b4*/ 	.byte	0x00, 0xf5, 0x21, 0x00


	//----- nvinfo : EIATTR_KPARAM_INFO
	.align		4
.L_69:
        /*00b8*/ 	.byte	0x04, 0x17
        /*00ba*/ 	.short	(.L_71 - .L_70)
.L_70:
        /*00bc*/ 	.word	0x00000000
        /*00c0*/ 	.short	0x0003
        /*00c2*/ 	.short	0x0018
        /*00c4*/ 	.byte	0x00, 0xf5, 0x21, 0x00


	//----- nvinfo : EIATTR_KPARAM_INFO
	.align		4
.L_71:
        /*00c8*/ 	.byte	0x04, 0x17
        /*00ca*/ 	.short	(.L_73 - .L_72)
.L_72:
        /*00cc*/ 	.word	0x00000000
        /*00d0*/ 	.short	0x0002
        /*00d2*/ 	.short	0x0010
        /*00d4*/ 	.byte	0x00, 0xf5, 0x21, 0x00


	//----- nvinfo : EIATTR_KPARAM_INFO
	.align		4
.L_73:
        /*00d8*/ 	.byte	0x04, 0x17
        /*00da*/ 	.short	(.L_75 - .L_74)
.L_74:
        /*00dc*/ 	.word	0x00000000
        /*00e0*/ 	.short	0x0001
        /*00e2*/ 	.short	0x0008
        /*00e4*/ 	.byte	0x00, 0xf5, 0x21, 0x00


	//----- nvinfo : EIATTR_KPARAM_INFO
	.align		4
.L_75:
        /*00e8*/ 	.byte	0x04, 0x17
        /*00ea*/ 	.short	(.L_77 - .L_76)
.L_76:
        /*00ec*/ 	.word	0x00000000
        /*00f0*/ 	.short	0x0000
        /*00f2*/ 	.short	0x0000
        /*00f4*/ 	.byte	0x00, 0xf5, 0x21, 0x00


	//----- nvinfo : EIATTR_SPARSE_MMA_MASK
	.align		4
.L_77:
        /*00f8*/ 	.byte	0x03, 0x50
        /*00fa*/ 	.short	0x0000


	//----- nvinfo : EIATTR_MAXREG_COUNT
	.align		4
        /*00fc*/ 	.byte	0x03, 0x1b
        /*00fe*/ 	.short	0x00ff


	//----- nvinfo : EIATTR_MERCURY_ISA_VERSION
	.align		4
        /*0100*/ 	.byte	0x03, 0x5f
        /*0102*/ 	.short	0x0101


	//----- nvinfo : EIATTR_VRC_CTA_INIT_COUNT
	.align		4
        /*0104*/ 	.byte	0x02, 0x4a
	.zero		1
	.zero		1


	//----- nvinfo : EIATTR_EXIT_INSTR_OFFSETS
	.align		4
        /*0108*/ 	.byte	0x04, 0x1c
        /*010a*/ 	.short	(.L_79 - .L_78)


	//   ....[0]....
.L_78:
        /*010c*/ 	.word	0x00000340


	//----- nvinfo : EIATTR_CBANK_PARAM_SIZE
	.align		4
.L_79:
        /*0110*/ 	.byte	0x03, 0x19
        /*0112*/ 	.short	0x0070


	//----- nvinfo : EIATTR_PARAM_CBANK
	.align		4
        /*0114*/ 	.byte	0x04, 0x0a
        /*0116*/ 	.short	(.L_81 - .L_80)
	.align		4
.L_80:
        /*0118*/ 	.word	index@(.nv.constant0._Z3d_fPdS_S_S_S_S_S_S_S_S_dddii)
        /*011c*/ 	.short	0x0380
        /*011e*/ 	.short	0x0070


	//----- nvinfo : EIATTR_SW_WAR
	.align		4
.L_81:
        /*0120*/ 	.byte	0x04, 0x36
        /*0122*/ 	.short	(.L_83 - .L_82)
.L_82:
        /*0124*/ 	.word	0x00000008
.L_83:


//--------------------- .nv.info._Z3addPdS_S_ii   --------------------------
	.section	.nv.info._Z3addPdS_S_ii,"",@"SHT_CUDA_INFO"
	.sectionflags	@""
	.align	4


	//----- nvinfo : EIATTR_CUDA_API_VERSION
	.align		4
        /*0000*/ 	.byte	0x04, 0x37
        /*0002*/ 	.short	(.L_85 - .L_84)
.L_84:
        /*0004*/ 	.word	0x00000082


	//----- nvinfo : EIATTR_KPARAM_INFO
	.align		4
.L_85:
        /*0008*/ 	.byte	0x04, 0x17
        /*000a*/ 	.short	(.L_87 - .L_86)
.L_86:
        /*000c*/ 	.word	0x00000000
        /*0010*/ 	.short	0x0004
        /*0012*/ 	.short	0x001c
        /*0014*/ 	.byte	0x00, 0xf0, 0x11, 0x00


	//----- nvinfo : EIATTR_KPARAM_INFO
	.align		4
.L_87:
        /*0018*/ 	.byte	0x04, 0x17
        /*001a*/ 	.short	(.L_89 - .L_88)
.L_88:
        /*001c*/ 	.word	0x00000000
        /*0020*/ 	.short	0x0003
        /*0022*/ 	.short	0x0018
        /*0024*/ 	.byte	0x00, 0xf0, 0x11, 0x00


	//----- nvinfo : EIATTR_KPARAM_INFO
	.align		4
.L_89:
        /*0028*/ 	.byte	0x04, 0x17
        /*002a*/ 	.short	(.L_91 - .L_90)
.L_90:
        /*002c*/ 	.word	0x00000000
        /*0030*/ 	.short	0x0002
        /*0032*/ 	.short	0x0010
        /*0034*/ 	.byte	0x00, 0xf5, 0x21, 0x00


	//----- nvinfo : EIATTR_KPARAM_INFO
	.align		4
.L_91:
        /*0038*/ 	.byte	0x04, 0x17
        /*003a*/ 	.short	(.L_93 - .L_92)
.L_92:
        /*003c*/ 	.word	0x00000000
        /*0040*/ 	.short	0x0001
        /*0042*/ 	.short	0x0008
        /*0044*/ 	.byte	0x00, 0xf5, 0x21, 0x00


	//----- nvinfo : EIATTR_KPARAM_INFO
	.align		4
.L_93:
        /*0048*/ 	.byte	0x04, 0x17
        /*004a*/ 	.short	(.L_95 - .L_94)
.L_94:
        /*004c*/ 	.word	0x00000000
        /*0050*/ 	.short	0x0000
        /*0052*/ 	.short	0x0000
        /*0054*/ 	.byte	0x00, 0xf5, 0x21, 0x00


	//----- nvinfo : EIATTR_SPARSE_MMA_MASK
	.align		4
.L_95:
        /*0058*/ 	.byte	0x03, 0x50
        /*005a*/ 	.short	0x0000


	//----- nvinfo : EIATTR_MAXREG_COUNT
	.align		4
        /*005c*/ 	.byte	0x03, 0x1b
        /*005e*/ 	.short	0x00ff


	//----- nvinfo : EIATTR_MERCURY_ISA_VERSION
	.align		4
        /*0060*/ 	.byte	0x03, 0x5f
        /*0062*/ 	.short	0x0101


	//----- nvinfo : EIATTR_VRC_CTA_INIT_COUNT
	.align		4
        /*0064*/ 	.byte	0x02, 0x4a
	.zero		1
	.zero		1


	//----- nvinfo : EIATTR_EXIT_INSTR_OFFSETS
	.align		4
        /*0068*/ 	.byte	0x04, 0x1c
        /*006a*/ 	.short	(.L_97 - .L_96)


	//   ....[0]....
.L_96:
        /*006c*/ 	.word	0x00000100


	//   ....[1]....
        /*0070*/ 	.word	0x000001d0


	//----- nvinfo : EIATTR_CBANK_PARAM_SIZE
	.align		4
.L_97:
        /*0074*/ 	.byte	0x03, 0x19
        /*0076*/ 	.short	0x0020


	//----- nvinfo : EIATTR_PARAM_CBANK
	.align		4
        /*0078*/ 	.byte	0x04, 0x0a
        /*007a*/ 	.short	(.L_99 - .L_98)
	.align		4
.L_98:
        /*007c*/ 	.word	index@(.nv.constant0._Z3addPdS_S_ii)
        /*0080*/ 	.short	0x0380
        /*0082*/ 	.short	0x0020


	//----- nvinfo : EIATTR_SW_WAR
	.align		4
.L_99:
        /*0084*/ 	.byte	0x04, 0x36
        /*0086*/ 	.short	(.L_101 - .L_100)
.L_100:
        /*0088*/ 	.word	0x00000008
.L_101:


//--------------------- .nv.info._Z8jacobianPdS_S_ii --------------------------
	.section	.nv.info._Z8jacobianPdS_S_ii,"",@"SHT_CUDA_INFO"
	.sectionflags	@""
	.align	4


	//----- nvinfo : EIATTR_CUDA_API_VERSION
	.align		4
        /*0000*/ 	.byte	0x04, 0x37
        /*0002*/ 	.short	(.L_103 - .L_102)
.L_102:
        /*0004*/ 	.word	0x00000082


	//----- nvinfo : EIATTR_KPARAM_INFO
	.align		4
.L_103:
        /*0008*/ 	.byte	0x04, 0x17
        /*000a*/ 	.short	(.L_105 - .L_104)
.L_104:
        /*000c*/ 	.word	0x00000000
        /*0010*/ 	.short	0x0004
        /*0012*/ 	.short	0x001c
        /*0014*/ 	.byte	0x00, 0xf0, 0x11, 0x00


	//----- nvinfo : EIATTR_KPARAM_INFO
	.align		4
.L_105:
        /*0018*/ 	.byte	0x04, 0x17
        /*001a*/ 	.short	(.L_107 - .L_106)
.L_106:
        /*001c*/ 	.word	0x00000000
        /*0020*/ 	.short	0x0003
        /*0022*/ 	.short	0x0018
        /*0024*/ 	.byte	0x00, 0xf0, 0x11, 0x00


	//----- nvinfo : EIATTR_KPARAM_INFO
	.align		4
.L_107:
        /*0028*/ 	.byte	0x04, 0x17
        /*002a*/ 	.short	(.L_109 - .L_108)
.L_108:
        /*002c*/ 	.word	0x00000000
        /*0030*/ 	.short	0x0002
        /*0032*/ 	.short	0x0010
        /*0034*/ 	.byte	0x00, 0xf5, 0x21, 0x00


	//----- nvinfo : EIATTR_KPARAM_INFO
	.align		4
.L_109:
        /*0038*/ 	.byte	0x04, 0x17
        /*003a*/ 	.short	(.L_111 - .L_110)
.L_110:
        /*003c*/ 	.word	0x00000000
        /*0040*/ 	.short	0x0001
        /*0042*/ 	.short	0x0008
        /*0044*/ 	.byte	0x00, 0xf5, 0x21, 0x00


	//----- nvinfo : EIATTR_KPARAM_INFO
	.align		4
.L_111:
        /*0048*/ 	.byte	0x04, 0x17
        /*004a*/ 	.short	(.L_113 - .L_112)
.L_112:
        /*004c*/ 	.word	0x00000000
        /*0050*/ 	.short	0x0000
        /*0052*/ 	.short	0x0000
        /*0054*/ 	.byte	0x00, 0xf5, 0x21, 0x00


	//----- nvinfo : EIATTR_SPARSE_MMA_MASK
	.align		4
.L_113:
        /*0058*/ 	.byte	0x03, 0x50
        /*005a*/ 	.short	0x0000


	//----- nvinfo : EIATTR_MAXREG_COUNT
	.align		4
        /*005c*/ 	.byte	0x03, 0x1b
        /*005e*/ 	.short	0x00ff


	//----- nvinfo : EIATTR_MERCURY_ISA_VERSION
	.align		4
        /*0060*/ 	.byte	0x03, 0x5f
        /*0062*/ 	.short	0x0101


	//----- nvinfo : EIATTR_VRC_CTA_INIT_COUNT
	.align		4
        /*0064*/ 	.byte	0x02, 0x4a
	.zero		1
	.zero		1


	//----- nvinfo : EIATTR_EXIT_INSTR_OFFSETS
	.align		4
        /*0068*/ 	.byte	0x04, 0x1c
        /*006a*/ 	.short	(.L_115 - .L_114)


	//   ....[0]....
.L_114:
        /*006c*/ 	.word	0x00000100


	//   ....[1]....
        /*0070*/ 	.word	0x00000390


	//----- nvinfo : EIATTR_CBANK_PARAM_SIZE
	.align		4
.L_115:
        /*0074*/ 	.byte	0x03, 0x19
        /*0076*/ 	.short	0x0020


	//----- nvinfo : EIATTR_PARAM_CBANK
	.align		4
        /*0078*/ 	.byte	0x04, 0x0a
        /*007a*/ 	.short	(.L_117 - .L_116)
	.align		4
.L_116:
        /*007c*/ 	.word	index@(.nv.constant0._Z8jacobianPdS_S_ii)
        /*0080*/ 	.short	0x0380
        /*0082*/ 	.short	0x0020


	//----- nvinfo : EIATTR_SW_WAR
	.align		4
.L_117:
        /*0084*/ 	.byte	0x04, 0x36
        /*0086*/ 	.short	(.L_119 - .L_118)
.L_118:
        /*0088*/ 	.word	0x00000008
.L_119:


//--------------------- .nv.info._Z4intfPdS_ii    --------------------------
	.section	.nv.info._Z4intfPdS_ii,"",@"SHT_CUDA_INFO"
	.sectionflags	@""
	.align	4


	//----- nvinfo : EIATTR_CUDA_API_VERSION
	.align		4
        /*0000*/ 	.byte	0x04, 0x37
        /*0002*/ 	.short	(.L_121 - .L_120)
.L_120:
        /*0004*/ 	.word	0x00000082


	//----- nvinfo : EIATTR_KPARAM_INFO
	.align		4
.L_121:
        /*0008*/ 	.byte	0x04, 0x17
        /*000a*/ 	.short	(.L_123 - .L_122)
.L_122:
        /*000c*/ 	.word	0x00000000
        /*0010*/ 	.short	0x0003
        /*0012*/ 	.short	0x0014
        /*0014*/ 	.byte	0x00, 0xf0, 0x11, 0x00


	//----- nvinfo : EIATTR_KPARAM_INFO
	.align		4
.L_123:
        /*0018*/ 	.byte	0x04, 0x17
        /*001a*/ 	.short	(.L_125 - .L_124)
.L_124:
        /*001c*/ 	.word	0x00000000
        /*0020*/ 	.short	0x0002
        /*0022*/ 	.short	0x0010
        /*0024*/ 	.byte	0x00, 0xf0, 0x11, 0x00


	//----- nvinfo : EIATTR_KPARAM_INFO
	.align		4
.L_125:
        /*0028*/ 	.byte	0x04, 0x17
        /*002a*/ 	.short	(.L_127 - .L_126)
.L_126:
        /*002c*/ 	.word	0x00000000
        /*0030*/ 	.short	0x0001
        /*0032*/ 	.short	0x0008
        /*0034*/ 	.byte	0x00, 0xf5, 0x21, 0x00


	//----- nvinfo : EIATTR_KPARAM_INFO
	.align		4
.L_127:
        /*0038*/ 	.byte	0x04, 0x17
        /*003a*/ 	.short	(.L_129 - .L_128)
.L_128:
        /*003c*/ 	.word	0x00000000
        /*0040*/ 	.short	0x0000
        /*0042*/ 	.short	0x0000
        /*0044*/ 	.byte	0x00, 0xf5, 0x21, 0x00


	//----- nvinfo : EIATTR_SPARSE_MMA_MASK
	.align		4
.L_129:
        /*0048*/ 	.byte	0x03, 0x50
        /*004a*/ 	.short	0x0000


	//----- nvinfo : EIATTR_MAXREG_COUNT
	.align		4
        /*004c*/ 	.byte	0x03, 0x1b
        /*004e*/ 	.short	0x00ff


	//----- nvinfo : EIATTR_MERCURY_ISA_VERSION
	.align		4
        /*0050*/ 	.byte	0x03, 0x5f
        /*0052*/ 	.short	0x0101


	//----- nvinfo : EIATTR_VRC_CTA_INIT_COUNT
	.align		4
        /*0054*/ 	.byte	0x02, 0x4a
	.zero		1
	.zero		1


	//----- nvinfo : EIATTR_EXIT_INSTR_OFFSETS
	.align		4
        /*0058*/ 	.byte	0x04, 0x1c
        /*005a*/ 	.short	(.L_131 - .L_130)


	//   ....[0]....
.L_130:
        /*005c*/ 	.word	0x00000100


	//   ....[1]....
        /*0060*/ 	.word	0x00000250


	//----- nvinfo : EIATTR_CBANK_PARAM_SIZE
	.align		4
.L_131:
        /*0064*/ 	.byte	0x03, 0x19
        /*0066*/ 	.short	0x0018


	//----- nvinfo : EIATTR_PARAM_CBANK
	.align		4
        /*0068*/ 	.byte	0x04, 0x0a
        /*006a*/ 	.short	(.L_133 - .L_132)
	.align		4
.L_132:
        /*006c*/ 	.word	index@(.nv.constant0._Z4intfPdS_ii)
        /*0070*/ 	.short	0x0380
        /*0072*/ 	.short	0x0018


	//----- nvinfo : EIATTR_SW_WAR
	.align		4
.L_133:
        /*0074*/ 	.byte	0x04, 0x36
        /*0076*/ 	.short	(.L_135 - .L_134)
.L_134:
        /*0078*/ 	.word	0x00000008
.L_135:


//--------------------- .nv.info._Z21jacPartialsAndBarrierPdS_S_S_S_S_S_S_S_iii --------------------------
	.section	.nv.info._Z21jacPartialsAndBarrierPdS_S_S_S_S_S_S_S_iii,"",@"SHT_CUDA_INFO"
	.sectionflags	@""
	.align	4


	//----- nvinfo : EIATTR_CUDA_API_VERSION
	.align		4
        /*0000*/ 	.byte	0x04, 0x37
        /*0002*/ 	.short	(.L_137 - .L_136)
.L_136:
        /*0004*/ 	.word	0x00000082


	//----- nvinfo : EIATTR_KPARAM_INFO
	.align		4
.L_137:
        /*0008*/ 	.byte	0x04, 0x17
        /*000a*/ 	.short	(.L_139 - .L_138)
.L_138:
        /*000c*/ 	.word	0x00000000
        /*0010*/ 	.short	0x000b
        /*0012*/ 	.short	0x0050
        /*0014*/ 	.byte	0x00, 0xf0, 0x11, 0x00


	//----- nvinfo : EIATTR_KPARAM_INFO
	.align		4
.L_139:
        /*0018*/ 	.byte	0x04, 0x17
        /*001a*/ 	.short	(.L_141 - .L_140)
.L_140:
        /*001c*/ 	.word	0x00000000
        /*0020*/ 	.short	0x000a
        /*0022*/ 	.short	0x004c
        /*0024*/ 	.byte	0x00, 0xf0, 0x11, 0x00


	//----- nvinfo : EIATTR_KPARAM_INFO
	.align		4
.L_141:
        /*0028*/ 	.byte	0x04, 0x17
        /*002a*/ 	.short	(.L_143 - .L_142)
.L_142:
        /*002c*/ 	.word	0x00000000
        /*0030*/ 	.short	0x0009
        /*0032*/ 	.short	0x0048
        /*0034*/ 	.byte	0x00, 0xf0, 0x11, 0x00


	//----- nvinfo : EIATTR_KPARAM_INFO
	.align		4
.L_143:
        /*0038*/ 	.byte	0x04, 0x17
        /*003a*/ 	.short	(.L_145 - .L_144)
.L_144:
        /*003c*/ 	.word	0x00000000
        /*0040*/ 	.short	0x0008
        /*0042*/ 	.short	0x0040
        /*0044*/ 	.byte	0x00, 0xf5, 0x21, 0x00


	//----- nvinfo : EIATTR_KPARAM_INFO
	.align		4
.L_145:
        /*0048*/ 	.byte	0x04, 0x17
        /*004a*/ 	.short	(.L_147 - .L_146)
.L_146:
        /*004c*/ 	.word	0x00000000
        /*0050*/ 	.short	0x0007
        /*0052*/ 	.short	0x0038
        /*0054*/ 	.byte	0x00, 0xf5, 0x21, 0x00


	//----- nvinfo : EIATTR_KPARAM_INFO
	.align		4
.L_147:
        /*0058*/ 	.byte	0x04, 0x17
        /*005a*/ 	.short	(.L_149 - .L_148)
.L_148:
        /*005c*/ 	.word	0x00000000
        /*0060*/ 	.short	0x0006
        /*0062*/ 	.short	0x0030
        /*0064*/ 	.byte	0x00, 0xf5, 0x21, 0x00


	//----- nvinfo : EIATTR_KPARAM_INFO
	.align		4
.L_149:
        /*0068*/ 	.byte	0x04, 0x17
        /*006a*/ 	.short	(.L_151 - .L_150)
.L_150:
        /*006c*/ 	.word	0x00000000
        /*0070*/ 	.short	0x0005
        /*0072*/ 	.short	0x0028
        /*0074*/ 	.byte	0x00, 0xf5, 0x21, 0x00


	//----- nvinfo : EIATTR_KPARAM_INFO
	.align		4
.L_151:
        /*0078*/ 	.byte	0x04, 0x17
        /*007a*/ 	.short	(.L_153 - .L_152)
.L_152:
        /*007c*/ 	.word	0x00000000
        /*0080*/ 	.short	0x0004
        /*0082*/ 	.short	0x0020
        /*0084*/ 	.byte	0x00, 0xf5, 0x21, 0x00


	//----- nvinfo : EIATTR_KPARAM_INFO
	.align		4
.L_153:
        /*0088*/ 	.byte	0x04, 0x17
        /*008a*/ 	.short	(.L_155 - .L_154)
.L_154:
        /*008c*/ 	.word	0x00000000
        /*0090*/ 	.short	0x0003
        /*0092*/ 	.short	0x0018
        /*0094*/ 	.byte	0x00, 0xf5, 0x21, 0x00


	//----- nvinfo : EIATTR_KPARAM_INFO
	.align		4
.L_155:
        /*0098*/ 	.byte	0x04, 0x17
        /*009a*/ 	.short	(.L_157 - .L_156)
.L_156:
        /*009c*/ 	.word	0x00000000
        /*00a0*/ 	.short	0x0002
        /*00a2*/ 	.short	0x0010
        /*00a4*/ 	.byte	0x00, 0xf5, 0x21, 0x00


	//----- nvinfo : EIATTR_KPARAM_INFO
	.align		4
.L_157:
        /*00a8*/ 	.byte	0x04, 0x17
        /*00aa*/ 	.short	(.L_159 - .L_158)
.L_158:
        /*00ac*/ 	.word	0x00000000
        /*00b0*/ 	.short	0x0001
        /*00b2*/ 	.short	0x0008
        /*00b4*/ 	.byte	0x00, 0xf5, 0x21, 0x00


	//----- nvinfo : EIATTR_KPARAM_INFO
	.align		4
.L_159:
        /*00b8*/ 	.byte	0x04, 0x17
        /*00ba*/ 	.short	(.L_161 - .L_160)
.L_160:
        /*00bc*/ 	.word	0x00000000
        /*00c0*/ 	.short	0x0000
        /*00c2*/ 	.short	0x0000
        /*00c4*/ 	.byte	0x00, 0xf5, 0x21, 0x00


	//----- nvinfo : EIATTR_SPARSE_MMA_MASK
	.align		4
.L_161:
        /*00c8*/ 	.byte	0x03, 0x50
        /*00ca*/ 	.short	0x0000


	//----- nvinfo : EIATTR_MAXREG_COUNT
	.align		4
        /*00cc*/ 	.byte	0x03, 0x1b
        /*00ce*/ 	.short	0x00ff


	//----- nvinfo : EIATTR_MERCURY_ISA_VERSION
	.align		4
        /*00d0*/ 	.byte	0x03, 0x5f
        /*00d2*/ 	.short	0x0101


	//----- nvinfo : EIATTR_VRC_CTA_INIT_COUNT
	.align		4
        /*00d4*/ 	.byte	0x02, 0x4a
	.zero		1
	.zero		1


	//----- nvinfo : EIATTR_EXIT_INSTR_OFFSETS
	.align		4
        /*00d8*/ 	.byte	0x04, 0x1c
        /*00da*/ 	.short	(.L_163 - .L_162)


	//   ....[0]....
.L_162:
        /*00dc*/ 	.word	0x00000100


	//   ....[1]....
        /*00e0*/ 	.word	0x00002f00


	//----- nvinfo : EIATTR_CRS_STACK_SIZE
	.align		4
.L_163:
        /*00e4*/ 	.byte	0x04, 0x1e
        /*00e6*/ 	.short	(.L_165 - .L_164)
.L_164:
        /*00e8*/ 	.word	0x00000000


	//----- nvinfo : EIATTR_CBANK_PARAM_SIZE
	.align		4
.L_165:
        /*00ec*/ 	.byte	0x03, 0x19
        /*00ee*/ 	.short	0x0054


	//----- nvinfo : EIATTR_PARAM_CBANK
	.align		4
        /*00f0*/ 	.byte	0x04, 0x0a
        /*00f2*/ 	.short	(.L_167 - .L_166)
	.align		4
.L_166:
        /*00f4*/ 	.word	index@(.nv.constant0._Z21jacPartialsAndBarrierPdS_S_S_S_S_S_S_S_iii)
        /*00f8*/ 	.short	0x0380
        /*00fa*/ 	.short	0x0054


	//----- nvinfo : EIATTR_SW_WAR
	.align		4
.L_167:
        /*00fc*/ 	.byte	0x04, 0x36
        /*00fe*/ 	.short	(.L_169 - .L_168)
.L_168:
        /*0100*/ 	.word	0x00000008
.L_169:


//--------------------- .nv.info._Z4extfPdS_S_S_ii --------------------------
	.section	.nv.info._Z4extfPdS_S_S_ii,"",@"SHT_CUDA_INFO"
	.sectionflags	@""
	.align	4


	//----- nvinfo : EIATTR_CUDA_API_VERSION
	.align		4
        /*0000*/ 	.byte	0x04, 0x37
        /*0002*/ 	.short	(.L_171 - .L_170)
.L_170:
        /*0004*/ 	.word	0x00000082


	//----- nvinfo : EIATTR_KPARAM_INFO
	.align		4
.L_171:
        /*0008*/ 	.byte	0x04, 0x17
        /*000a*/ 	.short	(.L_173 - .L_172)
.L_172:
        /*000c*/ 	.word	0x00000000
        /*0010*/ 	.short	0x0005
        /*0012*/ 	.short	0x0024
        /*0014*/ 	.byte	0x00, 0xf0, 0x11, 0x00


	//----- nvinfo : EIATTR_KPARAM_INFO
	.align		4
.L_173:
        /*0018*/ 	.byte	0x04, 0x17
        /*001a*/ 	.short	(.L_175 - .L_174)
.L_174:
        /*001c*/ 	.word	0x00000000
        /*0020*/ 	.short	0x0004
        /*0022*/ 	.short	0x0020
        /*0024*/ 	.byte	0x00, 0xf0, 0x11, 0x00


	//----- nvinfo : EIATTR_KPARAM_INFO
	.align		4
.L_175:
        /*0028*/ 	.byte	0x04, 0x17
        /*002a*/ 	.short	(.L_177 - .L_176)
.L_176:
        /*002c*/ 	.word	0x00000000
        /*0030*/ 	.short	0x0003
        /*0032*/ 	.short	0x0018
        /*0034*/ 	.byte	0x00, 0xf5, 0x21, 0x00


	//----- nvinfo : EIATTR_KPARAM_INFO
	.align		4
.L_177:
        /*0038*/ 	.byte	0x04, 0x17
        /*003a*/ 	.short	(.L_179 - .L_178)
.L_178:
        /*003c*/ 	.word	0x00000000
        /*0040*/ 	.short	0x0002
        /*0042*/ 	.short	0x0010
        /*0044*/ 	.byte	0x00, 0xf5, 0x21, 0x00


	//----- nvinfo : EIATTR_KPARAM_INFO
	.align		4
.L_179:
        /*0048*/ 	.byte	0x04, 0x17
        /*004a*/ 	.short	(.L_181 - .L_180)
.L_180:
        /*004c*/ 	.word	0x00000000
        /*0050*/ 	.short	0x0001
        /*0052*/ 	.short	0x0008
        /*0054*/ 	.byte	0x00, 0xf5, 0x21, 0x00


	//----- nvinfo : EIATTR_KPARAM_INFO
	.align		4
.L_181:
        /*0058*/ 	.byte	0x04, 0x17
        /*005a*/ 	.short	(.L_183 - .L_182)
.L_182:
        /*005c*/ 	.word	0x00000000
        /*0060*/ 	.short	0x0000
        /*0062*/ 	.short	0x0000
        /*0064*/ 	.byte	0x00, 0xf5, 0x21, 0x00


	//----- nvinfo : EIATTR_SPARSE_MMA_MASK
	.align		4
.L_183:
        /*0068*/ 	.byte	0x03, 0x50
        /*006a*/ 	.short	0x0000


	//----- nvinfo : EIATTR_MAXREG_COUNT
	.align		4
        /*006c*/ 	.byte	0x03, 0x1b
        /*006e*/ 	.short	0x00ff


	//----- nvinfo : EIATTR_MERCURY_ISA_VERSION
	.align		4
        /*0070*/ 	.byte	0x03, 0x5f
        /*0072*/ 	.short	0x0101


	//----- nvinfo : EIATTR_VRC_CTA_INIT_COUNT
	.align		4
        /*0074*/ 	.byte	0x02, 0x4a
	.zero		1
	.zero		1


	//----- nvinfo : EIATTR_EXIT_INSTR_OFFSETS
	.align		4
        /*0078*/ 	.byte	0x04, 0x1c
        /*007a*/ 	.short	(.L_185 - .L_184)


	//   ....[0]....
.L_184:
        /*007c*/ 	.word	0x000000c0


	//   ....[1]....
        /*0080*/ 	.word	0x000001e0


	//----- nvinfo : EIATTR_CBANK_PARAM_SIZE
	.align		4
.L_185:
        /*0084*/ 	.byte	0x03, 0x19
        /*0086*/ 	.short	0x0028


	//----- nvinfo : EIATTR_PARAM_CBANK
	.align		4
        /*0088*/ 	.byte	0x04, 0x0a
        /*008a*/ 	.short	(.L_187 - .L_186)
	.align		4
.L_186:
        /*008c*/ 	.word	index@(.nv.constant0._Z4extfPdS_S_S_ii)
        /*0090*/ 	.short	0x0380
        /*0092*/ 	.short	0x0028


	//----- nvinfo : EIATTR_SW_WAR
	.align		4
.L_187:
        /*0094*/ 	.byte	0x04, 0x36
        /*0096*/ 	.short	(.L_189 - .L_188)
.L_188:
        /*0098*/ 	.word	0x00000008
.L_189:


//--------------------- .nv.info._Z7interp2PdS_S_S_ii --------------------------
	.section	.nv.info._Z7interp2PdS_S_S_ii,"",@"SHT_CUDA_INFO"
	.sectionflags	@""
	.align	4


	//----- nvinfo : EIATTR_CUDA_API_VERSION
	.align		4
        /*0000*/ 	.byte	0x04, 0x37
        /*0002*/ 	.short	(.L_191 - .L_190)
.L_190:
        /*0004*/ 	.word	0x00000082


	//----- nvinfo : EIATTR_KPARAM_INFO
	.align		4
.L_191:
        /*0008*/ 	.byte	0x04, 0x17
        /*000a*/ 	.short	(.L_193 - .L_192)
.L_192:
        /*000c*/ 	.word	0x00000000
        /*0010*/ 	.short	0x0005
        /*0012*/ 	.short	0x0024
        /*0014*/ 	.byte	0x00, 0xf0, 0x11, 0x00


	//----- nvinfo : EIATTR_KPARAM_INFO
	.align		4
.L_193:
        /*0018*/ 	.byte	0x04, 0x17
        /*001a*/ 	.short	(.L_195 - .L_194)
.L_194:
        /*001c*/ 	.word	0x00000000
        /*0020*/ 	.short	0x0004
        /*0022*/ 	.short	0x0020
        /*0024*/ 	.byte	0x00, 0xf0, 0x11, 0x00


	//----- nvinfo : EIATTR_KPARAM_INFO
	.align		4
.L_195:
        /*0028*/ 	.byte	0x04, 0x17
        /*002a*/ 	.short	(.L_197 - .L_196)
.L_196:
        /*002c*/ 	.word	0x00000000
        /*0030*/ 	.short	0x0003
        /*0032*/ 	.short	0x0018
        /*0034*/ 	.byte	0x00, 0xf5, 0x21, 0x00


	//----- nvinfo : EIATTR_KPARAM_INFO
	.align		4
.L_197:
        /*0038*/ 	.byte	0x04, 0x17
        /*003a*/ 	.short	(.L_199 - .L_198)
.L_198:
        /*003c*/ 	.word	0x00000000
        /*0040*/ 	.short	0x0002
        /*0042*/ 	.short	0x0010
        /*0044*/ 	.byte	0x00, 0xf5, 0x21, 0x00


	//----- nvinfo : EIATTR_KPARAM_INFO
	.align		4
.L_199:
        /*0048*/ 	.byte	0x04, 0x17
        /*004a*/ 	.short	(.L_201 - .L_200)
.L_200:
        /*004c*/ 	.word	0x00000000
        /*0050*/ 	.short	0x0001
        /*0052*/ 	.short	0x0008
        /*0054*/ 	.byte	0x00, 0xf5, 0x21, 0x00


	//----- nvinfo : EIATTR_KPARAM_INFO
	.align		4
.L_201:
        /*0058*/ 	.byte	0x04, 0x17
        /*005a*/ 	.short	(.L_203 - .L_202)
.L_202:
        /*005c*/ 	.word	0x00000000
        /*0060*/ 	.short	0x0000
        /*0062*/ 	.short	0x0000
        /*0064*/ 	.byte	0x00, 0xf5, 0x21, 0x00


	//----- nvinfo : EIATTR_SPARSE_MMA_MASK
	.align		4
.L_203:
        /*0068*/ 	.byte	0x03, 0x50
        /*006a*/ 	.short	0x0000


	//----- nvinfo : EIATTR_MAXREG_COUNT
	.align		4
        /*006c*/ 	.byte	0x03, 0x1b
        /*006e*/ 	.short	0x00ff


	//----- nvinfo : EIATTR_MERCURY_ISA_VERSION
	.align		4
        /*0070*/ 	.byte	0x03, 0x5f
        /*0072*/ 	.short	0x0101


	//----- nvinfo : EIATTR_VRC_CTA_INIT_COUNT
	.align		4
        /*0074*/ 	.byte	0x02, 0x4a
	.zero		1
	.zero		1


	//----- nvinfo : EIATTR_EXIT_INSTR_OFFSETS
	.align		4
        /*0078*/ 	.byte	0x04, 0x1c
        /*007a*/ 	.short	(.L_205 - .L_204)


	//   ....[0]....
.L_204:
        /*007c*/ 	.word	0x000000c0


	//   ....[1]....
        /*0080*/ 	.word	0x00000570


	//----- nvinfo : EIATTR_CBANK_PARAM_SIZE
	.align		4
.L_205:
        /*0084*/ 	.byte	0x03, 0x19
        /*0086*/ 	.short	0x0028


	//----- nvinfo : EIATTR_PARAM_CBANK
	.align		4
        /*0088*/ 	.byte	0x04, 0x0a
        /*008a*/ 	.short	(.L_207 - .L_206)
	.align		4
.L_206:
        /*008c*/ 	.word	index@(.nv.constant0._Z7interp2PdS_S_S_ii)
        /*0090*/ 	.short	0x0380
        /*0092*/ 	.short	0x0028


	//----- nvinfo : EIATTR_SW_WAR
	.align		4
.L_207:
        /*0094*/ 	.byte	0x04, 0x36
        /*0096*/ 	.short	(.L_209 - .L_208)
.L_208:
        /*0098*/ 	.word	0x00000008
.L_209:


//--------------------- .nv.callgraph             --------------------------
	.section	.nv.callgraph,"",@"SHT_CUDA_CALLGRAPH"
	.align	4
	.sectionentsize	8
	.align		4
        /*0000*/ 	.word	0x00000000
	.align		4
        /*0004*/ 	.word	0xffffffff
	.align		4
        /*0008*/ 	.word	0x00000000
	.align		4
        /*000c*/ 	.word	0xfffffffe
	.align		4
        /*0010*/ 	.word	0x00000000
	.align		4
        /*0014*/ 	.word	0xfffffffd
	.align		4
        /*0018*/ 	.word	0x00000000
	.align		4
        /*001c*/ 	.word	0xfffffffc


//--------------------- .text._Z3d_fPdS_S_S_S_S_S_S_S_S_dddii --------------------------
	.section	.text._Z3d_fPdS_S_S_S_S_S_S_S_S_dddii,"ax",@progbits
	.align	128
        .global         _Z3d_fPdS_S_S_S_S_S_S_S_S_dddii
        .type           _Z3d_fPdS_S_S_S_S_S_S_S_S_dddii,@function
        .size           _Z3d_fPdS_S_S_S_S_S_S_S_S_dddii,(.L_x_59 - _Z3d_fPdS_S_S_S_S_S_S_S_S_dddii)
        .other          _Z3d_fPdS_S_S_S_S_S_S_S_S_dddii,@"STO_CUDA_ENTRY STV_DEFAULT"
_Z3d_fPdS_S_S_S_S_S_S_S_S_dddii:
.text._Z3d_fPdS_S_S_S_S_S_S_S_S_dddii:
[----:B------:R-:W-:Y:S01]  /*0000*/  LDC R1, c[0x0][0x37c] ;  /* 0x0000df00ff017b82 */ /* 0x000fe20000000800 */
[----:B------:R-:W0:Y:S07]  /*0010*/  S2R R11, SR_TID.X ;  /* 0x00000000000b7919 */ /* 0x000e2e0000002100 */
[----:B------:R-:W0:Y:S01]  /*0020*/  S2UR UR6, SR_CTAID.X ;  /* 0x00000000000679c3 */ /* 0x000e220000002500 */
[----:B------:R-:W1:Y:S01]  /*0030*/  LDCU UR8, c[0x0][0x3e8] ;  /* 0x00007d00ff0877ac */ /* 0x000e620008000800 */
[----:B------:R-:W2:Y:S01]  /*0040*/  S2R R13, SR_TID.Y ;  /* 0x00000000000d7919 */ /* 0x000ea20000002200 */
[----:B------:R-:W3:Y:S05]  /*0050*/  LDCU.64 UR4, c[0x0][0x358] ;  /* 0x00006b00ff0477ac */ /* 0x000eea0008000a00 */
[----:B------:R-:W0:Y:S08]  /*0060*/  LDC R0, c[0x0][0x360] ;  /* 0x0000d800ff007b82 */ /* 0x000e300000000800 */
[----:B------:R-:W2:Y:S08]  /*0070*/  S2UR UR7, SR_CTAID.Y ;  /* 0x00000000000779c3 */ /* 0x000eb00000002600 */
[----:B------:R-:W2:Y:S08]  /*0080*/  LDC R10, c[0x0][0x364] ;  /* 0x0000d900ff0a7b82 */ /* 0x000eb00000000800 */
[----:B------:R-:W4:Y:S01]  /*0090*/  LDC.64 R6, c[0x0][0x388] ;  /* 0x0000e200ff067b82 */ /* 0x000f220000000a00 */
[----:B0-----:R-:W-:-:S07]  /*00a0*/  IMAD R0, R0, UR6, R11 ;  /* 0x0000000600007c24 */ /* 0x001fce000f8e020b */
[----:B------:R-:W0:Y:S08]  /*00b0*/  LDC.64 R8, c[0x0][0x390] ;  /* 0x0000e400ff087b82 */ /* 0x000e300000000a00 */
[----:B------:R-:W5:Y:S01]  /*00c0*/  LDC.64 R4, c[0x0][0x3c8] ;  /* 0x0000f200ff047b82 */ /* 0x000f620000000a00 */
[----:B--2---:R-:W-:Y:S01]  /*00d0*/  IMAD R11, R10, UR7, R13 ;  /* 0x000000070a0b7c24 */ /* 0x004fe2000f8e020d */
[----:B------:R-:W2:Y:S03]  /*00e0*/  LDCU.64 UR6, c[0x0][0x3e0] ;  /* 0x00007c00ff0677ac */ /* 0x000ea60008000a00 */
[----:B-1----:R-:W-:Y:S01]  /*00f0*/  IMAD R0, R0, UR8, R11 ;  /* 0x0000000800007c24 */ /* 0x002fe2000f8e020b */
[----:B------:R-:W1:Y:S02]  /*0100*/  LDCU.128 UR8, c[0x0][0x3d0] ;  /* 0x00007a00ff0877ac */ /* 0x000e640008000c00 */
[----:B------:R-:W2:Y:S01]  /*0110*/  LDC.64 R2, c[0x0][0x398] ;  /* 0x0000e600ff027b82 */ /* 0x000ea20000000a00 */
[----:B----4-:R-:W-:-:S06]  /*0120*/  IMAD.WIDE R6, R0, 0x8, R6 ;  /* 0x0000000800067825 */ /* 0x010fcc00078e0206 */
[----:B---3--:R-:W3:Y:S01]  /*0130*/  LDG.E.64 R6, desc[UR4][R6.64] ;  /* 0x0000000406067981 */ /* 0x008ee2000c1e1b00 */
[----:B------:R-:W4:Y:S01]  /*0140*/  LDC.64 R14, c[0x0][0x3a8] ;  /* 0x0000ea00ff0e7b82 */ /* 0x000f220000000a00 */
[----:B0-----:R-:W-:-:S06]  /*0150*/  IMAD.WIDE R8, R0, 0x8, R8 ;  /* 0x0000000800087825 */ /* 0x001fcc00078e0208 */
[----:B------:R-:W3:Y:S01]  /*0160*/  LDG.E.64 R8, desc[UR4][R8.64] ;  /* 0x0000000408087981 */ /* 0x000ee2000c1e1b00 */
[----:B------:R-:W0:Y:S01]  /*0170*/  LDC.64 R12, c[0x0][0x3a0] ;  /* 0x0000e800ff0c7b82 */ /* 0x000e220000000a00 */
[----:B-----5:R-:W-:-:S07]  /*0180*/  IMAD.WIDE R20, R0, 0x8, R4 ;  /* 0x0000000800147825 */ /* 0x020fce00078e0204 */
[----:B------:R-:W5:Y:S01]  /*0190*/  LDC.64 R10, c[0x0][0x3b0] ;  /* 0x0000ec00ff0a7b82 */ /* 0x000f620000000a00 */
[C---:B--2---:R-:W-:Y:S02]  /*01a0*/  IMAD.WIDE R4, R0.reuse, 0x8, R2 ;  /* 0x0000000800047825 */ /* 0x044fe400078e0202 */
[----:B------:R-:W2:Y:S04]  /*01b0*/  LDG.E.64 R2, desc[UR4][R20.64] ;  /* 0x0000000414027981 */ /* 0x000ea8000c1e1b00 */
[----:B------:R-:W2:Y:S01]  /*01c0*/  LDG.E.64 R4, desc[UR4][R4.64] ;  /* 0x0000000404047981 */ /* 0x000ea2000c1e1b00 */
[----:B------:R-:W1:Y:S01]  /*01d0*/  LDC.64 R16, c[0x0][0x3c0] ;  /* 0x0000f000ff107b82 */ /* 0x000e620000000a00 */
[----:B----4-:R-:W-:-:S06]  /*01e0*/  IMAD.WIDE R14, R0, 0x8, R14 ;  /* 0x00000008000e7825 */ /* 0x010fcc00078e020e */
[----:B------:R-:W4:Y:S01]  /*01f0*/  LDG.E.64 R14, desc[UR4][R14.64] ;  /* 0x000000040e0e7981 */ /* 0x000f22000c1e1b00 */
[----:B------:R-:W1:Y:S01]  /*0200*/  LDC.64 R18, c[0x0][0x3b8] ;  /* 0x0000ee00ff127b82 */ /* 0x000e620000000a00 */
[----:B0-----:R-:W-:-:S06]  /*0210*/  IMAD.WIDE R12, R0, 0x8, R12 ;  /* 0x00000008000c7825 */ /* 0x001fcc00078e020c */
[----:B------:R-:W4:Y:S01]  /*0220*/  LDG.E.64 R12, desc[UR4][R12.64] ;  /* 0x000000040c0c7981 */ /* 0x000f22000c1e1b00 */
[----:B-----5:R-:W-:-:S06]  /*0230*/  IMAD.WIDE R10, R0, 0x8, R10 ;  /* 0x00000008000a7825 */ /* 0x020fcc00078e020a */
[----:B------:R-:W5:Y:S01]  /*0240*/  LDG.E.64 R10, desc[UR4][R10.64] ;  /* 0x000000040a0a7981 */ /* 0x000f62000c1e1b00 */
[----:B-1----:R-:W-:-:S06]  /*0250*/  IMAD.WIDE R16, R0, 0x8, R16 ;  /* 0x0000000800107825 */ /* 0x002fcc00078e0210 */
[----:B------:R-:W5:Y:S01]  /*0260*/  LDG.E.64 R16, desc[UR4][R16.64] ;  /* 0x0000000410107981 */ /* 0x000f62000c1e1b00 */
[----:B------:R-:W-:-:S06]  /*0270*/  IMAD.WIDE R18, R0, 0x8, R18 ;  /* 0x0000000800127825 */ /* 0x000fcc00078e0212 */
[----:B------:R-:W5:Y:S01]  /*0280*/  LDG.E.64 R18, desc[UR4][R18.64] ;  /* 0x0000000412127981 */ /* 0x000f62000c1e1b00 */
[----:B---3--:R-:W-:-:S08]  /*0290*/  DADD R6, R6, R8 ;  /* 0x0000000006067229 */ /* 0x008fd00000000008 */
[----:B--2---:R-:W-:Y:S01]  /*02a0*/  DFMA R2, R2, R6, R4 ;  /* 0x000000060202722b */ /* 0x004fe20000000004 */
[----:B------:R-:W0:Y:S07]  /*02b0*/  LDC.64 R4, c[0x0][0x380] ;  /* 0x0000e000ff047b82 */ /* 0x000e2e0000000a00 */
[----:B----4-:R-:W-:-:S08]  /*02c0*/  DADD R2, R2, R14 ;  /* 0x0000000002027229 */ /* 0x010fd0000000000e */
[----:B------:R-:W-:-:S08]  /*02d0*/  DADD R2, R2, R12 ;  /* 0x0000000002027229 */ /* 0x000fd0000000000c */
[----:B-----5:R-:W-:-:S08]  /*02e0*/  DADD R2, R2, R10 ;  /* 0x0000000002027229 */ /* 0x020fd0000000000a */
[----:B------:R-:W-:-:S08]  /*02f0*/  DFMA R2, R16, UR10, R2 ;  /* 0x0000000a10027c2b */ /* 0x000fd00008000002 */
[----:B------:R-:W-:Y:S01]  /*0300*/  DFMA R2, R18, UR6, R2 ;  /* 0x0000000612027c2b */ /* 0x000fe20008000002 */
[----:B0-----:R-:W-:-:S07]  /*0310*/  IMAD.WIDE R4, R0, 0x8, R4 ;  /* 0x0000000800047825 */ /* 0x001fce00078e0204 */
[----:B------:R-:W-:-:S07]  /*0320*/  DMUL R2, R2, UR8 ;  /* 0x0000000802027c28 */ /* 0x000fce0008000000 */
[----:B------:R-:W-:Y:S01]  /*0330*/  STG.E.64 desc[UR4][R4.64], R2 ;  /* 0x0000000204007986 */ /* 0x000fe2000c101b04 */
[----:B------:R-:W-:Y:S05]  /*0340*/  EXIT ;  /* 0x000000000000794d */ /* 0x000fea0003800000 */
.L_x_0:
[----:B------:R-:W-:-:S00]  /*0350*/  BRA `(.L_x_0) ;  /* 0xfffffffc00fc7947 */ /* 0x000fc0000383ffff */
[----:B------:R-:W-:-:S00]  /*0360*/  NOP ;  /* 0x0000000000007918 */ /* 0x000fc00000000000 */
        /* <DEDUP_REMOVED lines=9> */
.L_x_59:


//--------------------- .text._Z3addPdS_S_ii      --------------------------
	.section	.text._Z3addPdS_S_ii,"ax",@progbits
	.align	128
        .global         _Z3addPdS_S_ii
        .type           _Z3addPdS_S_ii,@function
        .size           _Z3addPdS_S_ii,(.L_x_60 - _Z3addPdS_S_ii)
        .other          _Z3addPdS_S_ii,@"STO_CUDA_ENTRY STV_DEFAULT"
_Z3addPdS_S_ii:
.text._Z3addPdS_S_ii:
[----:B------:R-:W-:Y:S01]  /*0000*/  LDC R1, c[0x0][0x37c] ;  /* 0x0000df00ff017b82 */ /* 0x000fe20000000800 */
[----:B------:R-:W0:Y:S07]  /*0010*/  S2R R2, SR_TID.Y ;  /* 0x0000000000027919 */ /* 0x000e2e0000002200 */
[----:B------:R-:W1:Y:S01]  /*0020*/  LDC R0, c[0x0][0x360] ;  /* 0x0000d800ff007b82 */ /* 0x000e620000000800 */
[----:B------:R-:W2:Y:S01]  /*0030*/  LDCU.64 UR6, c[0x0][0x398] ;  /* 0x00007300ff0677ac */ /* 0x000ea20008000a00 */
[----:B------:R-:W1:Y:S06]  /*0040*/  S2R R3, SR_TID.X ;  /* 0x0000000000037919 */ /* 0x000e6c0000002100 */
[----:B------:R-:W0:Y:S08]  /*0050*/  S2UR UR5, SR_CTAID.Y ;  /* 0x00000000000579c3 */ /* 0x000e300000002600 */
[----:B------:R-:W0:Y:S08]  /*0060*/  LDC R7, c[0x0][0x364] ;  /* 0x0000d900ff077b82 */ /* 0x000e300000000800 */
[----:B------:R-:W1:Y:S01]  /*0070*/  S2UR UR4, SR_CTAID.X ;  /* 0x00000000000479c3 */ /* 0x000e620000002500 */
[----:B0-----:R-:W-:Y:S01]  /*0080*/  IMAD R7, R7, UR5, R2 ;  /* 0x0000000507077c24 */ /* 0x001fe2000f8e0202 */
[----:B--2---:R-:W-:-:S04]  /*0090*/  UIADD3 UR5, UPT, UPT, UR6, -0x2, URZ ;  /* 0xfffffffe06057890 */ /* 0x004fc8000fffe0ff */
[----:B------:R-:W-:Y:S01]  /*00a0*/  ISETP.GE.U32.AND P0, PT, R7, 0x2, PT ;  /* 0x000000020700780c */ /* 0x000fe20003f06070 */
[----:B-1----:R-:W-:Y:S01]  /*00b0*/  IMAD R0, R0, UR4, R3 ;  /* 0x0000000400007c24 */ /* 0x002fe2000f8e0203 */
[----:B------:R-:W-:-:S04]  /*00c0*/  UIADD3 UR4, UPT, UPT, UR7, -0x2, URZ ;  /* 0xfffffffe07047890 */ /* 0x000fc8000fffe0ff */
[----:B------:R-:W-:-:S04]  /*00d0*/  ISETP.LT.OR P0, PT, R0, 0x2, !P0 ;  /* 0x000000020000780c */ /* 0x000fc80004701670 */
[----:B------:R-:W-:-:S04]  /*00e0*/  ISETP.GE.OR P0, PT, R0, UR4, P0 ;  /* 0x0000000400007c0c */ /* 0x000fc80008706670 */
[----:B------:R-:W-:-:S13]  /*00f0*/  ISETP.GE.OR P0, PT, R7, UR5, P0 ;  /* 0x0000000507007c0c */ /* 0x000fda0008706670 */
[----:B------:R-:W-:Y:S05]  /*0100*/  @P0 EXIT ;  /* 0x000000000000094d */ /* 0x000fea0003800000 */
[----:B------:R-:W0:Y:S01]  /*0110*/  LDC.64 R2, c[0x0][0x388] ;  /* 0x0000e200ff027b82 */ /* 0x000e220000000a00 */
[----:B------:R-:W1:Y:S01]  /*0120*/  LDCU.64 UR4, c[0x0][0x358] ;  /* 0x00006b00ff0477ac */ /* 0x000e620008000a00 */
[----:B------:R-:W-:-:S06]  /*0130*/  IMAD R11, R0, UR6, R7 ;  /* 0x00000006000b7c24 */ /* 0x000fcc000f8e0207 */
[----:B------:R-:W2:Y:S08]  /*0140*/  LDC.64 R4, c[0x0][0x390] ;  /* 0x0000e400ff047b82 */ /* 0x000eb00000000a00 */
[----:B------:R-:W3:Y:S01]  /*0150*/  LDC.64 R8, c[0x0][0x380] ;  /* 0x0000e000ff087b82 */ /* 0x000ee20000000a00 */
[----:B0-----:R-:W-:-:S06]  /*0160*/  IMAD.WIDE R2, R11, 0x8, R2 ;  /* 0x000000080b027825 */ /* 0x001fcc00078e0202 */
[----:B-1----:R-:W4:Y:S01]  /*0170*/  LDG.E.64 R2, desc[UR4][R2.64] ;  /* 0x0000000402027981 */ /* 0x002f22000c1e1b00 */
[----:B--2---:R-:W-:-:S06]  /*0180*/  IMAD.WIDE R4, R11, 0x8, R4 ;  /* 0x000000080b047825 */ /* 0x004fcc00078e0204 */
[----:B------:R-:W4:Y:S01]  /*0190*/  LDG.E.64 R4, desc[UR4][R4.64] ;  /* 0x0000000404047981 */ /* 0x000f22000c1e1b00 */
[----:B---3--:R-:W-:Y:S01]  /*01a0*/  IMAD.WIDE R8, R11, 0x8, R8 ;  /* 0x000000080b087825 */ /* 0x008fe200078e0208 */
[----:B----4-:R-:W-:-:S07]  /*01b0*/  DADD R6, R2, R4 ;  /* 0x0000000002067229 */ /* 0x010fce0000000004 */
[----:B------:R-:W-:Y:S01]  /*01c0*/  STG.E.64 desc[UR4][R8.64], R6 ;  /* 0x0000000608007986 */ /* 0x000fe2000c101b04 */
[----:B------:R-:W-:Y:S05]  /*01d0*/  EXIT ;  /* 0x000000000000794d */ /* 0x000fea0003800000 */
.L_x_1:
        /* <DEDUP_REMOVED lines=10> */
.L_x_60:


//--------------------- .text._Z8jacobianPdS_S_ii --------------------------
	.section	.text._Z8jacobianPdS_S_ii,"ax",@progbits
	.align	128
        .global         _Z8jacobianPdS_S_ii
        .type           _Z8jacobianPdS_S_ii,@function
        .size           _Z8jacobianPdS_S_ii,(.L_x_61 - _Z8jacobianPdS_S_ii)
        .other          _Z8jacobianPdS_S_ii,@"STO_CUDA_ENTRY STV_DEFAULT"
_Z8jacobianPdS_S_ii:
.text._Z8jacobianPdS_S_ii:
        /* <DEDUP_REMOVED lines=10> */
[----:B------:R-:W-:Y:S01]  /*00a0*/  ISETP.NE.AND P0, PT, R2, RZ, PT ;  /* 0x000000ff0200720c */ /* 0x000fe20003f05270 */
        /* <DEDUP_REMOVED lines=8> */
[C---:B------:R-:W-:Y:S02]  /*0130*/  IMAD R3, R0.reuse, UR6, RZ ;  /* 0x0000000600037c24 */ /* 0x040fe4000f8e02ff */
[----:B------:R-:W-:Y:S01]  /*0140*/  VIADD R5, R0, 0xffffffff ;  /* 0xffffffff00057836 */ /* 0x000fe20000000000 */
[----:B------:R-:W2:Y:S02]  /*0150*/  LDCU.64 UR8, c[0x0][0x390] ;  /* 0x00007200ff0877ac */ /* 0x000ea40008000a00 */
[----:B------:R-:W-:Y:S01]  /*0160*/  IADD3 R18, P0, PT, R2, R3, RZ ;  /* 0x0000000302127210 */ /* 0x000fe20007f1e0ff */
[----:B------:R-:W3:Y:S01]  /*0170*/  LDC.64 R8, c[0x0][0x388] ;  /* 0x0000e200ff087b82 */ /* 0x000ee20000000a00 */
[----:B------:R-:W4:Y:S01]  /*0180*/  LDCU.64 UR4, c[0x0][0x358] ;  /* 0x00006b00ff0477ac */ /* 0x000f220008000a00 */
[----:B------:R-:W-:Y:S01]  /*0190*/  IMAD R0, R5, UR6, R2 ;  /* 0x0000000605007c24 */ /* 0x000fe2000f8e0202 */
[----:B------:R-:W-:Y:S01]  /*01a0*/  LEA.HI.X.SX32 R7, R3, RZ, 0x1, P0 ;  /* 0x000000ff03077211 */ /* 0x000fe200000f0eff */
[----:B------:R-:W-:Y:S01]  /*01b0*/  IMAD.SHL.U32 R6, R18, 0x8, RZ ;  /* 0x0000000812067824 */ /* 0x000fe200078e00ff */
[----:B------:R-:W-:-:S02]  /*01c0*/  IADD3 R3, PT, PT, R2, UR6, R3 ;  /* 0x0000000602037c10 */ /* 0x000fc4000fffe003 */
[----:B------:R-:W-:Y:S02]  /*01d0*/  SHF.L.U64.HI R18, R18, 0x3, R7 ;  /* 0x0000000312127819 */ /* 0x000fe40000010207 */
[----:B-1----:R-:W-:-:S04]  /*01e0*/  IADD3 R20, P0, PT, R6, UR10, RZ ;  /* 0x0000000a06147c10 */ /* 0x002fc8000ff1e0ff */
[----:B------:R-:W-:Y:S01]  /*01f0*/  IADD3.X R21, PT, PT, R18, UR11, RZ, P0, !PT ;  /* 0x0000000b12157c10 */ /* 0x000fe200087fe4ff */
[----:B0-----:R-:W-:Y:S01]  /*0200*/  IMAD.WIDE R4, R3, 0x8, R10 ;  /* 0x0000000803047825 */ /* 0x001fe200078e020a */
[----:B--2---:R-:W-:-:S03]  /*0210*/  IADD3 R2, P0, PT, R6, UR8, RZ ;  /* 0x0000000806027c10 */ /* 0x004fc6000ff1e0ff */
[----:B------:R-:W-:Y:S01]  /*0220*/  IMAD.WIDE R10, R0, 0x8, R10 ;  /* 0x00000008000a7825 */ /* 0x000fe200078e020a */
[----:B----4-:R-:W2:Y:S03]  /*0230*/  LDG.E.64 R6, desc[UR4][R20.64+0x8] ;  /* 0x0000080414067981 */ /* 0x010ea6000c1e1b00 */
[----:B---3--:R-:W-:Y:S01]  /*0240*/  IMAD.WIDE R14, R3, 0x8, R8 ;  /* 0x00000008030e7825 */ /* 0x008fe200078e0208 */
[----:B------:R-:W3:Y:S01]  /*0250*/  LDG.E.64 R4, desc[UR4][R4.64] ;  /* 0x0000000404047981 */ /* 0x000ee2000c1e1b00 */
[----:B------:R-:W-:-:S03]  /*0260*/  IADD3.X R3, PT, PT, R18, UR9, RZ, P0, !PT ;  /* 0x0000000912037c10 */ /* 0x000fc600087fe4ff */
[----:B------:R-:W3:Y:S01]  /*0270*/  LDG.E.64 R10, desc[UR4][R10.64] ;  /* 0x000000040a0a7981 */ /* 0x000ee2000c1e1b00 */
[----:B------:R-:W-:-:S03]  /*0280*/  IMAD.WIDE R16, R0, 0x8, R8 ;  /* 0x0000000800107825 */ /* 0x000fc600078e0208 */
[----:B------:R-:W2:Y:S04]  /*0290*/  LDG.E.64 R12, desc[UR4][R20.64+-0x8] ;  /* 0xfffff804140c7981 */ /* 0x000ea8000c1e1b00 */
[----:B------:R-:W4:Y:S04]  /*02a0*/  LDG.E.64 R14, desc[UR4][R14.64] ;  /* 0x000000040e0e7981 */ /* 0x000f28000c1e1b00 */
[----:B------:R-:W4:Y:S04]  /*02b0*/  LDG.E.64 R16, desc[UR4][R16.64] ;  /* 0x0000000410107981 */ /* 0x000f28000c1e1b00 */
[----:B------:R-:W5:Y:S04]  /*02c0*/  LDG.E.64 R8, desc[UR4][R2.64+0x8] ;  /* 0x0000080402087981 */ /* 0x000f68000c1e1b00 */
[----:B------:R-:W5:Y:S01]  /*02d0*/  LDG.E.64 R18, desc[UR4][R2.64+-0x8] ;  /* 0xfffff80402127981 */ /* 0x000f62000c1e1b00 */
[----:B---3--:R-:W-:Y:S01]  /*02e0*/  DADD R22, R4, -R10 ;  /* 0x0000000004167229 */ /* 0x008fe2000000080a */
[----:B------:R-:W0:Y:S01]  /*02f0*/  LDC.64 R10, c[0x0][0x380] ;  /* 0x0000e000ff0a7b82 */ /* 0x000e220000000a00 */
[----:B--2---:R-:W-:-:S02]  /*0300*/  DADD R6, R6, -R12 ;  /* 0x0000000006067229 */ /* 0x004fc4000000080c */
[----:B----4-:R-:W-:-:S06]  /*0310*/  DADD R4, R14, -R16 ;  /* 0x000000000e047229 */ /* 0x010fcc0000000810 */
[----:B------:R-:W-:Y:S02]  /*0320*/  DMUL R6, R6, R22 ;  /* 0x0000001606067228 */ /* 0x000fe40000000000 */
[----:B-----5:R-:W-:-:S08]  /*0330*/  DADD R8, R8, -R18 ;  /* 0x0000000008087229 */ /* 0x020fd00000000812 */
[----:B------:R-:W-:Y:S01]  /*0340*/  DFMA R4, R4, R8, -R6 ;  /* 0x000000080404722b */ /* 0x000fe20000000806 */
[----:B------:R-:W-:-:S04]  /*0350*/  VIADD R7, R0, UR6 ;  /* 0x0000000600077c36 */ /* 0x000fc80008000000 */
[----:B0-----:R-:W-:-:S03]  /*0360*/  IMAD.WIDE R6, R7, 0x8, R10 ;  /* 0x0000000807067825 */ /* 0x001fc600078e020a */
[----:B------:R-:W-:-:S07]  /*0370*/  DMUL R4, R4, 0.25 ;  /* 0x3fd0000004047828 */ /* 0x000fce0000000000 */
[----:B------:R-:W-:Y:S01]  /*0380*/  STG.E.64 desc[UR4][R6.64], R4 ;  /* 0x0000000406007986 */ /* 0x000fe2000c101b04 */
[----:B------:R-:W-:Y:S05]  /*0390*/  EXIT ;  /* 0x000000000000794d */ /* 0x000fea0003800000 */
.L_x_2:
        /* <DEDUP_REMOVED lines=14> */
.L_x_61:


//--------------------- .text._Z4intfPdS_ii       --------------------------
	.section	.text._Z4intfPdS_ii,"ax",@progbits
	.align	128
        .global         _Z4intfPdS_ii
        .type           _Z4intfPdS_ii,@function
        .size           _Z4intfPdS_ii,(.L_x_62 - _Z4intfPdS_ii)
        .other          _Z4intfPdS_ii,@"STO_CUDA_ENTRY STV_DEFAULT"
_Z4intfPdS_ii:
.text._Z4intfPdS_ii:
[----:B------:R-:W-:Y:S01]  /*0000*/  LDC R1, c[0x0][0x37c] ;  /* 0x0000df00ff017b82 */ /* 0x000fe20000000800 */
[----:B------:R-:W0:Y:S07]  /*0010*/  S2R R7, SR_TID.Y ;  /* 0x0000000000077919 */ /* 0x000e2e0000002200 */
[----:B------:R-:W1:Y:S01]  /*0020*/  LDC R5, c[0x0][0x360] ;  /* 0x0000d800ff057b82 */ /* 0x000e620000000800 */
[----:B------:R-:W1:Y:S07]  /*0030*/  S2R R0, SR_TID.X ;  /* 0x0000000000007919 */ /* 0x000e6e0000002100 */
[----:B------:R-:W0:Y:S08]  /*0040*/  S2UR UR5, SR_CTAID.Y ;  /* 0x00000000000579c3 */ /* 0x000e300000002600 */
[----:B------:R-:W0:Y:S08]  /*0050*/  LDC R4, c[0x0][0x364] ;  /* 0x0000d900ff047b82 */ /* 0x000e300000000800 */
[----:B------:R-:W1:Y:S08]  /*0060*/  S2UR UR4, SR_CTAID.X ;  /* 0x00000000000479c3 */ /* 0x000e700000002500 */
[----:B------:R-:W2:Y:S01]  /*0070*/  LDC.64 R2, c[0x0][0x390] ;  /* 0x0000e400ff027b82 */ /* 0x000ea20000000a00 */
[----:B0-----:R-:W-:-:S05]  /*0080*/  IMAD R4, R4, UR5, R7 ;  /* 0x0000000504047c24 */ /* 0x001fca000f8e0207 */
[----:B------:R-:W-:Y:S01]  /*0090*/  ISETP.NE.AND P0, PT, R4, RZ, PT ;  /* 0x000000ff0400720c */ /* 0x000fe20003f05270 */
[----:B-1----:R-:W-:-:S05]  /*00a0*/  IMAD R5, R5, UR4, R0 ;  /* 0x0000000405057c24 */ /* 0x002fca000f8e0200 */
[----:B------:R-:W-:Y:S02]  /*00b0*/  ISETP.LT.OR P0, PT, R5, 0x1, !P0 ;  /* 0x000000010500780c */ /* 0x000fe40004701670 */
[----:B--2---:R-:W-:Y:S02]  /*00c0*/  IADD3 R0, PT, PT, R3, -0x1, RZ ;  /* 0xffffffff03007810 */ /* 0x004fe40007ffe0ff */
[----:B------:R-:W-:Y:S02]  /*00d0*/  IADD3 R3, PT, PT, R2, -0x1, RZ ;  /* 0xffffffff02037810 */ /* 0x000fe40007ffe0ff */
[----:B------:R-:W-:-:S04]  /*00e0*/  ISETP.GE.OR P0, PT, R5, R0, P0 ;  /* 0x000000000500720c */ /* 0x000fc80000706670 */
[----:B------:R-:W-:-:S13]  /*00f0*/  ISETP.GE.OR P0, PT, R4, R3, P0 ;  /* 0x000000030400720c */ /* 0x000fda0000706670 */
[----:B------:R-:W-:Y:S05]  /*0100*/  @P0 EXIT ;  /* 0x000000000000094d */ /* 0x000fea0003800000 */
[----:B------:R-:W0:Y:S01]  /*0110*/  LDC.64 R8, c[0x0][0x388] ;  /* 0x0000e200ff087b82 */ /* 0x000e220000000a00 */
[----:B------:R-:W1:Y:S01]  /*0120*/  LDCU.64 UR4, c[0x0][0x358] ;  /* 0x00006b00ff0477ac */ /* 0x000e620008000a00 */
[CC--:B------:R-:W-:Y:S02]  /*0130*/  IMAD R3, R5.reuse, R2.reuse, -R2 ;  /* 0x0000000205037224 */ /* 0x0c0fe400078e0a02 */
[----:B------:R-:W-:-:S03]  /*0140*/  IMAD R0, R5, R2, R4 ;  /* 0x0000000205007224 */ /* 0x000fc600078e0204 */
[----:B------:R-:W-:Y:S01]  /*0150*/  IADD3 R3, PT, PT, R4, R3, RZ ;  /* 0x0000000304037210 */ /* 0x000fe20007ffe0ff */
[----:B------:R-:W2:Y:S01]  /*0160*/  LDC.64 R14, c[0x0][0x380] ;  /* 0x0000e000ff0e7b82 */ /* 0x000ea20000000a00 */
[----:B0-----:R-:W-:-:S04]  /*0170*/  IMAD.WIDE R4, R0, 0x8, R8 ;  /* 0x0000000800047825 */ /* 0x001fc800078e0208 */
[----:B------:R-:W-:Y:S01]  /*0180*/  IMAD.WIDE R8, R3, 0x8, R8 ;  /* 0x0000000803087825 */ /* 0x000fe200078e0208 */
[----:B-1----:R-:W3:Y:S03]  /*0190*/  LDG.E.64 R6, desc[UR4][R4.64] ;  /* 0x0000000404067981 */ /* 0x002ee6000c1e1b00 */
[----:B------:R-:W-:Y:S01]  /*01a0*/  IMAD.WIDE R2, R2, 0x8, R4 ;  /* 0x0000000802027825 */ /* 0x000fe200078e0204 */
[----:B------:R-:W4:Y:S04]  /*01b0*/  LDG.E.64 R10, desc[UR4][R4.64+-0x8] ;  /* 0xfffff804040a7981 */ /* 0x000f28000c1e1b00 */
[----:B------:R-:W3:Y:S04]  /*01c0*/  LDG.E.64 R8, desc[UR4][R8.64] ;  /* 0x0000000408087981 */ /* 0x000ee8000c1e1b00 */
[----:B------:R-:W5:Y:S04]  /*01d0*/  LDG.E.64 R2, desc[UR4][R2.64] ;  /* 0x0000000402027981 */ /* 0x000f68000c1e1b00 */
[----:B------:R-:W2:Y:S01]  /*01e0*/  LDG.E.64 R12, desc[UR4][R4.64+0x8] ;  /* 0x00000804040c7981 */ /* 0x000ea2000c1e1b00 */
[----:B---3--:R-:W-:-:S08]  /*01f0*/  DFMA R6, R6, -4, R8 ;  /* 0xc01000000606782b */ /* 0x008fd00000000008 */
[----:B-----5:R-:W-:-:S08]  /*0200*/  DADD R6, R6, R2 ;  /* 0x0000000006067229 */ /* 0x020fd00000000002 */
[----:B----4-:R-:W-:Y:S01]  /*0210*/  DADD R6, R6, R10 ;  /* 0x0000000006067229 */ /* 0x010fe2000000000a */
[----:B--2---:R-:W-:-:S07]  /*0220*/  IMAD.WIDE R10, R0, 0x8, R14 ;  /* 0x00000008000a7825 */ /* 0x004fce00078e020e */
[----:B------:R-:W-:-:S07]  /*0230*/  DADD R6, R6, R12 ;  /* 0x0000000006067229 */ /* 0x000fce000000000c */
[----:B------:R-:W-:Y:S01]  /*0240*/  STG.E.64 desc[UR4][R10.64], R6 ;  /* 0x000000060a007986 */ /* 0x000fe2000c101b04 */
[----:B------:R-:W-:Y:S05]  /*0250*/  EXIT ;  /* 0x000000000000794d */ /* 0x000fea0003800000 */
.L_x_3:
        /* <DEDUP_REMOVED lines=10> */
.L_x_62:


//--------------------- .text._Z21jacPartialsAndBarrierPdS_S_S_S_S_S_S_S_iii --------------------------
	.section	.text._Z21jacPartialsAndBarrierPdS_S_S_S_S_S_S_S_iii,"ax",@progbits
	.align	128
        .global         _Z21jacPartialsAndBarrierPdS_S_S_S_S_S_S_S_iii
        .type           _Z21jacPartialsAndBarrierPdS_S_S_S_S_S_S_S_iii,@function
        .size           _Z21jacPartialsAndBarrierPdS_S_S_S_S_S_S_S_iii,(.L_x_58 - _Z21jacPartialsAndBarrierPdS_S_S_S_S_S_S_S_iii)
        .other          _Z21jacPartialsAndBarrierPdS_S_S_S_S_S_S_S_iii,@"STO_CUDA_ENTRY STV_DEFAULT"
_Z21jacPartialsAndBarrierPdS_S_S_S_S_S_S_S_iii:
.text._Z21jacPartialsAndBarrierPdS_S_S_S_S_S_S_S_iii:
        /* <DEDUP_REMOVED lines=11> */
[----:B------:R-:W-:Y:S01]  /*00b0*/  ISETP.LT.OR P0, PT, R17, 0x1, !P0 ;  /* 0x000000011100780c */ /* 0x000fe20004701670 */
[----:B--2---:R-:W-:Y:S02]  /*00c0*/  VIADD R0, R5, 0xffffffff ;  /* 0xffffffff05007836 */ /* 0x004fe40000000000 */
[----:B------:R-:W-:-:S03]  /*00d0*/  VIADD R2, R4, 0xffffffff ;  /* 0xffffffff04027836 */ /* 0x000fc60000000000 */
[----:B------:R-:W-:-:S04]  /*00e0*/  ISETP.GE.OR P0, PT, R17, R0, P0 ;  /* 0x000000001100720c */ /* 0x000fc80000706670 */
[----:B------:R-:W-:-:S13]  /*00f0*/  ISETP.GE.OR P0, PT, R3, R2, P0 ;  /* 0x000000020300720c */ /* 0x000fda0000706670 */
[----:B------:R-:W-:Y:S05]  /*0100*/  @P0 EXIT ;  /* 0x000000000000094d */ /* 0x000fea0003800000 */
[----:B------:R-:W0:Y:S01]  /*0110*/  LDCU.64 UR8, c[0x0][0x3b0] ;  /* 0x00007600ff0877ac */ /* 0x000e220008000a00 */
[----:B------:R-:W-:Y:S01]  /*0120*/  VIADD R5, R17, 0xffffffff ;  /* 0xffffffff11057836 */ /* 0x000fe20000000000 */
[----:B------:R-:W1:Y:S01]  /*0130*/  LDC.64 R12, c[0x0][0x380] ;  /* 0x0000e000ff0c7b82 */ /* 0x000e620000000a00 */
[----:B------:R-:W2:Y:S02]  /*0140*/  LDCU.64 UR4, c[0x0][0x358] ;  /* 0x00006b00ff0477ac */ /* 0x000ea40008000a00 */
[----:B------:R-:W-:Y:S01]  /*0150*/  IMAD R0, R5, R4, RZ ;  /* 0x0000000405007224 */ /* 0x000fe200078e02ff */
[----:B------:R-:W3:Y:S04]  /*0160*/  LDCU UR6, c[0x0][0x3d0] ;  /* 0x00007a00ff0677ac */ /* 0x000ee80008000800 */
[----:B------:R-:W-:Y:S01]  /*0170*/  IADD3 R2, P0, PT, R3, R0, RZ ;  /* 0x0000000003027210 */ /* 0x000fe20007f1e0ff */
[----:B------:R-:W4:Y:S03]  /*0180*/  LDC.64 R22, c[0x0][0x390] ;  /* 0x0000e400ff167b82 */ /* 0x000f260000000a00 */
[----:B------:R-:W-:-:S02]  /*0190*/  LEA.HI.X.SX32 R5, R0, RZ, 0x1, P0 ;  /* 0x000000ff00057211 */ /* 0x000fc400000f0eff */
[----:B0-----:R-:W-:-:S03]  /*01a0*/  LEA R14, P0, R2, UR8, 0x3 ;  /* 0x00000008020e7c11 */ /* 0x001fc6000f8018ff */
[----:B------:R-:W0:Y:S01]  /*01b0*/  LDC.64 R24, c[0x0][0x398] ;  /* 0x0000e600ff187b82 */ /* 0x000e220000000a00 */
[----:B------:R-:W-:-:S05]  /*01c0*/  LEA.HI.X R15, R2, UR9, R5, 0x3, P0 ;  /* 0x00000009020f7c11 */ /* 0x000fca00080f1c05 */
[----:B--2---:R-:W2:Y:S02]  /*01d0*/  LDG.E.64 R6, desc[UR4][R14.64+0x8] ;  /* 0x000008040e067981 */ /* 0x004ea4000c1e1b00 */
[----:B------:R-:W0:Y:S02]  /*01e0*/  LDC.64 R26, c[0x0][0x3a8] ;  /* 0x0000ea00ff1a7b82 */ /* 0x000e240000000a00 */
[----:B------:R-:W2:Y:S01]  /*01f0*/  LDG.E.64 R8, desc[UR4][R14.64+-0x8] ;  /* 0xfffff8040e087981 */ /* 0x000ea2000c1e1b00 */
[----:B---3--:R-:W3:Y:S01]  /*0200*/  I2F.F64 R10, UR6 ;  /* 0x00000006000a7d12 */ /* 0x008ee20008201c00 */
[----:B------:R-:W-:-:S05]  /*0210*/  IMAD R2, R17, R4, R4 ;  /* 0x0000000411027224 */ /* 0x000fca00078e0204 */
[----:B------:R-:W-:-:S04]  /*0220*/  IADD3 R5, P0, PT, R3, R2, RZ ;  /* 0x0000000203057210 */ /* 0x000fc80007f1e0ff */
[----:B------:R-:W-:Y:S01]  /*0230*/  LEA.HI.X.SX32 R16, R2, RZ, 0x1, P0 ;  /* 0x000000ff02107211 */ /* 0x000fe200000f0eff */
[----:B------:R-:W-:Y:S01]  /*0240*/  IMAD R2, R17, R4, R3 ;  /* 0x0000000411027224 */ /* 0x000fe200078e0203 */
[----:B------:R-:W-:Y:S01]  /*0250*/  LEA R18, P0, R5, UR8, 0x3 ;  /* 0x0000000805127c11 */ /* 0x000fe2000f8018ff */
[----:B---3--:R-:W-:-:S03]  /*0260*/  DMUL R10, R10, 0.25 ;  /* 0x3fd000000a0a7828 */ /* 0x008fc60000000000 */
[----:B------:R-:W-:Y:S01]  /*0270*/  LEA.HI.X R19, R5, UR9, R16, 0x3, P0 ;  /* 0x0000000905137c11 */ /* 0x000fe200080f1c10 */
[----:B-1----:R-:W-:Y:S01]  /*0280*/  IMAD.WIDE R4, R2, 0x8, R12 ;  /* 0x0000000802047825 */ /* 0x002fe200078e020c */
[----:B------:R-:W1:Y:S01]  /*0290*/  LDC.64 R16, c[0x0][0x388] ;  /* 0x0000e200ff107b82 */ /* 0x000e620000000a00 */
[----:B--2---:R-:W-:-:S08]  /*02a0*/  DADD R6, R6, -R8 ;  /* 0x0000000006067229 */ /* 0x004fd00000000808 */
[----:B------:R-:W-:-:S07]  /*02b0*/  DMUL R8, R10, R6 ;  /* 0x000000060a087228 */ /* 0x000fce0000000000 */
[----:B------:R4:W-:Y:S04]  /*02c0*/  STG.E.64 desc[UR4][R4.64], R8 ;  /* 0x0000000804007986 */ /* 0x0009e8000c101b04 */
[----:B------:R-:W2:Y:S04]  /*02d0*/  LDG.E.64 R6, desc[UR4][R18.64+-0x8] ;  /* 0xfffff80412067981 */ /* 0x000ea8000c1e1b00 */
[----:B------:R-:W2:Y:S02]  /*02e0*/  LDG.E.64 R12, desc[UR4][R18.64+0x8] ;  /* 0x00000804120c7981 */ /* 0x000ea4000c1e1b00 */
[----:B--2---:R-:W-:-:S08]  /*02f0*/  DADD R6, R6, -R12 ;  /* 0x0000000006067229 */ /* 0x004fd0000000080c */
[----:B------:R-:W-:Y:S01]  /*0300*/  DMUL R12, R10, R6 ;  /* 0x000000060a0c7228 */ /* 0x000fe20000000000 */
[----:B-1----:R-:W-:-:S06]  /*0310*/  IMAD.WIDE R6, R2, 0x8, R16 ;  /* 0x0000000802067825 */ /* 0x002fcc00078e0210 */
[----:B------:R0:W-:Y:S04]  /*0320*/  STG.E.64 desc[UR4][R6.64], R12 ;  /* 0x0000000c06007986 */ /* 0x0001e8000c101b04 */
[----:B------:R-:W2:Y:S04]  /*0330*/  LDG.E.64 R16, desc[UR4][R14.64+-0x8] ;  /* 0xfffff8040e107981 */ /* 0x000ea8000c1e1b00 */
[----:B------:R-:W2:Y:S01]  /*0340*/  LDG.E.64 R20, desc[UR4][R18.64+-0x8] ;  /* 0xfffff80412147981 */ /* 0x000ea2000c1e1b00 */
[----:B----4-:R-:W-:Y:S01]  /*0350*/  IMAD.WIDE R8, R2, 0x8, R22 ;  /* 0x0000000802087825 */ /* 0x010fe200078e0216 */
[----:B--2---:R-:W-:-:S08]  /*0360*/  DADD R16, R16, -R20 ;  /* 0x0000000010107229 */ /* 0x004fd00000000814 */
[----:B------:R-:W-:-:S07]  /*0370*/  DMUL R16, R10, R16 ;  /* 0x000000100a107228 */ /* 0x000fce0000000000 */
[----:B------:R1:W-:Y:S04]  /*0380*/  STG.E.64 desc[UR4][R8.64], R16 ;  /* 0x0000001008007986 */ /* 0x0003e8000c101b04 */
[----:B------:R-:W2:Y:S04]  /*0390*/  LDG.E.64 R20, desc[UR4][R18.64+0x8] ;  /* 0x0000080412147981 */ /* 0x000ea8000c1e1b00 */
[----:B------:R-:W2:Y:S01]  /*03a0*/  LDG.E.64 R22, desc[UR4][R14.64+0x8] ;  /* 0x000008040e167981 */ /* 0x000ea2000c1e1b00 */
[----:B------:R-:W-:Y:S02]  /*03b0*/  IMAD.IADD R0, R3, 0x1, R0 ;  /* 0x0000000103007824 */ /* 0x000fe400078e0200 */
[----:B0-----:R-:W-:Y:S01]  /*03c0*/  IMAD.WIDE R12, R2, 0x8, R24 ;  /* 0x00000008020c7825 */ /* 0x001fe200078e0218 */
[----:B--2---:R-:W-:-:S08]  /*03d0*/  DADD R20, R20, -R22 ;  /* 0x0000000014147229 */ /* 0x004fd00000000816 */
[----:B------:R-:W-:Y:S01]  /*03e0*/  DMUL R10, R10, R20 ;  /* 0x000000140a0a7228 */ /* 0x000fe20000000000 */
[----:B------:R-:W-:-:S06]  /*03f0*/  IMAD.WIDE R20, R0, 0x8, R26 ;  /* 0x0000000800147825 */ /* 0x000fcc00078e021a */
[----:B------:R0:W-:Y:S04]  /*0400*/  STG.E.64 desc[UR4][R12.64], R10 ;  /* 0x0000000a0c007986 */ /* 0x0001e8000c101b04 */
[----:B-1----:R-:W2:Y:S04]  /*0410*/  LDG.E.64 R16, desc[UR4][R20.64] ;  /* 0x0000000414107981 */ /* 0x002ea8000c1e1b00 */
[----:B------:R0:W5:Y:S01]  /*0420*/  LDG.E.64 R18, desc[UR4][R4.64] ;  /* 0x0000000404127981 */ /* 0x000162000c1e1b00 */
[----:B------:R-:W-:Y:S01]  /*0430*/  BSSY.RECONVERGENT B0, `(.L_x_4) ;  /* 0x0000055000007945 */ /* 0x000fe20003800200 */
[----:B--2---:R-:W-:Y:S01]  /*0440*/  ISETP.GT.AND P0, PT, R17, 0xfffff, PT ;  /* 0x000fffff1100780c */ /* 0x004fe20003f04270 */
[----:B------:R-:W-:-:S02]  /*0450*/  IMAD.MOV.U32 R22, RZ, RZ, R16 ;  /* 0x000000ffff167224 */ /* 0x000fc400078e0010 */
[--C-:B------:R-:W-:Y:S02]  /*0460*/  IMAD.MOV.U32 R23, RZ, RZ, R17.reuse ;  /* 0x000000ffff177224 */ /* 0x100fe400078e0011 */
[----:B------:R-:W-:Y:S02]  /*0470*/  IMAD.MOV.U32 R14, RZ, RZ, R17 ;  /* 0x000000ffff0e7224 */ /* 0x000fe400078e0011 */
[----:B------:R-:W-:-:S06]  /*0480*/  IMAD.MOV.U32 R15, RZ, RZ, R16 ;  /* 0x000000ffff0f7224 */ /* 0x000fcc00078e0010 */
[----:B------:R-:W-:-:S10]  /*0490*/  @!P0 DMUL R22, R16, 1.80143985094819840000e+16 ;  /* 0x4350000010168828 */ /* 0x000fd40000000000 */
[----:B------:R-:W-:Y:S02]  /*04a0*/  @!P0 IMAD.MOV.U32 R14, RZ, RZ, R23 ;  /* 0x000000ffff0e8224 */ /* 0x000fe400078e0017 */
[----:B------:R-:W-:-:S03]  /*04b0*/  @!P0 IMAD.MOV.U32 R15, RZ, RZ, R22 ;  /* 0x000000ffff0f8224 */ /* 0x000fc600078e0016 */
[----:B------:R-:W-:-:S04]  /*04c0*/  IADD3 R3, PT, PT, R14, -0x1, RZ ;  /* 0xffffffff0e037810 */ /* 0x000fc80007ffe0ff */
[----:B------:R-:W-:Y:S01]  /*04d0*/  ISETP.GT.U32.AND P1, PT, R3, 0x7feffffe, PT ;  /* 0x7feffffe0300780c */ /* 0x000fe20003f24070 */
[----:B------:R-:W-:Y:S02]  /*04e0*/  IMAD.MOV.U32 R3, RZ, RZ, -0x3ff ;  /* 0xfffffc01ff037424 */ /* 0x000fe400078e00ff */
[----:B------:R-:W-:-:S10]  /*04f0*/  @!P0 IMAD.MOV.U32 R3, RZ, RZ, -0x435 ;  /* 0xfffffbcbff038424 */ /* 0x000fd400078e00ff */
[----:B0-----:R-:W-:Y:S05]  /*0500*/  @P1 BRA `(.L_x_5) ;  /* 0x0000000400041947 */ /* 0x001fea0003800000 */
[----:B------:R-:W-:Y:S01]  /*0510*/  LOP3.LUT R22, R14, 0xfffff, RZ, 0xc0, !PT ;  /* 0x000fffff0e167812 */ /* 0x000fe200078ec0ff */
[----:B------:R-:W-:Y:S01]  /*0520*/  IMAD.MOV.U32 R24, RZ, RZ, RZ ;  /* 0x000000ffff187224 */ /* 0x000fe200078e00ff */
[----:B------:R-:W-:Y:S01]  /*0530*/  MOV R32, 0x8b7a8b04 ;  /* 0x8b7a8b0400207802 */ /* 0x000fe20000000f00 */
[----:B------:R-:W-:Y:S01]  /*0540*/  IMAD.MOV.U32 R33, RZ, RZ, 0x3ed0ee25 ;  /* 0x3ed0ee25ff217424 */ /* 0x000fe200078e00ff */
[----:B------:R-:W-:Y:S01]  /*0550*/  LOP3.LUT R23, R22, 0x3ff00000, RZ, 0xfc, !PT ;  /* 0x3ff0000016177812 */ /* 0x000fe200078efcff */
[----:B------:R-:W-:Y:S01]  /*0560*/  IMAD.MOV.U32 R22, RZ, RZ, R15 ;  /* 0x000000ffff167224 */ /* 0x000fe200078e000f */
[----:B------:R-:W-:Y:S01]  /*0570*/  UMOV UR6, 0x3ae80f1e ;  /* 0x3ae80f1e00067882 */ /* 0x000fe20000000000 */
[----:B------:R-:W-:Y:S01]  /*0580*/  UMOV UR7, 0x3eb1380b ;  /* 0x3eb1380b00077882 */ /* 0x000fe20000000000 */
[----:B------:R-:W-:Y:S01]  /*0590*/  ISETP.GE.U32.AND P0, PT, R23, 0x3ff6a09f, PT ;  /* 0x3ff6a09f1700780c */ /* 0x000fe20003f06070 */
[----:B------:R-:W-:Y:S01]  /*05a0*/  IMAD.MOV.U32 R35, RZ, RZ, 0x43300000 ;  /* 0x43300000ff237424 */ /* 0x000fe200078e00ff */
[----:B------:R-:W-:Y:S01]  /*05b0*/  LEA.HI R3, R14, R3, RZ, 0xc ;  /* 0x000000030e037211 */ /* 0x000fe200078f60ff */
[----:B------:R-:W-:Y:S01]  /*05c0*/  UMOV UR8, 0x80000000 ;  /* 0x8000000000087882 */ /* 0x000fe20000000000 */
[----:B------:R-:W-:-:S09]  /*05d0*/  UMOV UR9, 0x43300000 ;  /* 0x4330000000097882 */ /* 0x000fd20000000000 */
[----:B------:R-:W-:Y:S02]  /*05e0*/  @P0 VIADD R15, R23, 0xfff00000 ;  /* 0xfff00000170f0836 */ /* 0x000fe40000000000 */
[----:B------:R-:W-:Y:S02]  /*05f0*/  @P0 VIADD R3, R3, 0x1 ;  /* 0x0000000103030836 */ /* 0x000fe40000000000 */
[----:B------:R-:W-:-:S03]  /*0600*/  @P0 IMAD.MOV.U32 R23, RZ, RZ, R15 ;  /* 0x000000ffff170224 */ /* 0x000fc600078e000f */
[----:B------:R-:W-:-:S03]  /*0610*/  LOP3.LUT R34, R3, 0x80000000, RZ, 0x3c, !PT ;  /* 0x8000000003227812 */ /* 0x000fc600078e3cff */
[C---:B------:R-:W-:Y:S02]  /*0620*/  DADD R30, R22.reuse, 1 ;  /* 0x3ff00000161e7429 */ /* 0x040fe40000000000 */
[----:B------:R-:W-:-:S04]  /*0630*/  DADD R22, R22, -1 ;  /* 0xbff0000016167429 */ /* 0x000fc80000000000 */
[----:B------:R-:W0:Y:S02]  /*0640*/  MUFU.RCP64H R25, R31 ;  /* 0x0000001f00197308 */ /* 0x000e240000001800 */
[----:B0-----:R-:W-:-:S08]  /*0650*/  DFMA R26, -R30, R24, 1 ;  /* 0x3ff000001e1a742b */ /* 0x001fd00000000118 */
[----:B------:R-:W-:-:S08]  /*0660*/  DFMA R26, R26, R26, R26 ;  /* 0x0000001a1a1a722b */ /* 0x000fd0000000001a */
[----:B------:R-:W-:-:S08]  /*0670*/  DFMA R24, R24, R26, R24 ;  /* 0x0000001a1818722b */ /* 0x000fd00000000018 */
[----:B------:R-:W-:-:S08]  /*0680*/  DMUL R26, R22, R24 ;  /* 0x00000018161a7228 */ /* 0x000fd00000000000 */
[----:B------:R-:W-:-:S08]  /*0690*/  DFMA R26, R22, R24, R26 ;  /* 0x00000018161a722b */ /* 0x000fd0000000001a */
[----:B------:R-:W-:Y:S02]  /*06a0*/  DMUL R28, R26, R26 ;  /* 0x0000001a1a1c7228 */ /* 0x000fe40000000000 */
[----:B------:R-:W-:-:S06]  /*06b0*/  DADD R14, R22, -R26 ;  /* 0x00000000160e7229 */ /* 0x000fcc000000081a */
[----:B------:R-:W-:Y:S01]  /*06c0*/  DFMA R30, R28, UR6, R32 ;  /* 0x000000061c1e7c2b */ /* 0x000fe20008000020 */
[----:B------:R-:W-:Y:S01]  /*06d0*/  UMOV UR6, 0x9f02676f ;  /* 0x9f02676f00067882 */ /* 0x000fe20000000000 */
[----:B------:R-:W-:Y:S01]  /*06e0*/  UMOV UR7, 0x3ef3b266 ;  /* 0x3ef3b26600077882 */ /* 0x000fe20000000000 */
[----:B------:R-:W-:Y:S02]  /*06f0*/  DADD R32, R14, R14 ;  /* 0x000000000e207229 */ /* 0x000fe4000000000e */
[----:B------:R-:W-:Y:S01]  /*0700*/  DADD R14, R34, -UR8 ;  /* 0x80000008220e7e29 */ /* 0x000fe20008000000 */
[----:B------:R-:W-:Y:S01]  /*0710*/  UMOV UR8, 0xfefa39ef ;  /* 0xfefa39ef00087882 */ /* 0x000fe20000000000 */
[----:B------:R-:W-:Y:S01]  /*0720*/  UMOV UR9, 0x3fe62e42 ;  /* 0x3fe62e4200097882 */ /* 0x000fe20000000000 */
[----:B------:R-:W-:Y:S01]  /*0730*/  DFMA R30, R28, R30, UR6 ;  /* 0x000000061c1e7e2b */ /* 0x000fe2000800001e */
[----:B------:R-:W-:Y:S01]  /*0740*/  UMOV UR6, 0xa9ab0956 ;  /* 0xa9ab095600067882 */ /* 0x000fe20000000000 */
[----:B------:R-:W-:Y:S01]  /*0750*/  UMOV UR7, 0x3f1745cb ;  /* 0x3f1745cb00077882 */ /* 0x000fe20000000000 */
[----:B------:R-:W-:-:S02]  /*0760*/  DFMA R32, R22, -R26, R32 ;  /* 0x8000001a1620722b */ /* 0x000fc40000000020 */
[----:B------:R-:W-:-:S03]  /*0770*/  DFMA R22, R14, UR8, R26 ;  /* 0x000000080e167c2b */ /* 0x000fc6000800001a */
[----:B------:R-:W-:Y:S01]  /*0780*/  DFMA R30, R28, R30, UR6 ;  /* 0x000000061c1e7e2b */ /* 0x000fe2000800001e */
[----:B------:R-:W-:Y:S01]  /*0790*/  UMOV UR6, 0x2d1b5154 ;  /* 0x2d1b515400067882 */ /* 0x000fe20000000000 */
[----:B------:R-:W-:Y:S01]  /*07a0*/  UMOV UR7, 0x3f3c71c7 ;  /* 0x3f3c71c700077882 */ /* 0x000fe20000000000 */
[----:B------:R-:W-:-:S05]  /*07b0*/  DMUL R32, R24, R32 ;  /* 0x0000002018207228 */ /* 0x000fca0000000000 */
[----:B------:R-:W-:Y:S01]  /*07c0*/  DFMA R30, R28, R30, UR6 ;  /* 0x000000061c1e7e2b */ /* 0x000fe2000800001e */
[----:B------:R-:W-:Y:S01]  /*07d0*/  UMOV UR6, 0x923be72d ;  /* 0x923be72d00067882 */ /* 0x000fe20000000000 */
[----:B------:R-:W-:-:S06]  /*07e0*/  UMOV UR7, 0x3f624924 ;  /* 0x3f62492400077882 */ /* 0x000fcc0000000000 */
        /* <DEDUP_REMOVED lines=8> */
[----:B------:R-:W-:Y:S02]  /*0870*/  UMOV UR7, 0x3fe62e42 ;  /* 0x3fe62e4200077882 */ /* 0x000fe40000000000 */
[----:B------:R-:W-:Y:S01]  /*0880*/  DFMA R34, R14, -UR6, R22 ;  /* 0x800000060e227c2b */ /* 0x000fe20008000016 */
[----:B------:R-:W-:Y:S01]  /*0890*/  UMOV UR6, 0x3b39803f ;  /* 0x3b39803f00067882 */ /* 0x000fe20000000000 */
[----:B------:R-:W-:Y:S02]  /*08a0*/  UMOV UR7, 0x3c7abc9e ;  /* 0x3c7abc9e00077882 */ /* 0x000fe40000000000 */
[----:B------:R-:W-:-:S04]  /*08b0*/  DMUL R30, R28, R30 ;  /* 0x0000001e1c1e7228 */ /* 0x000fc80000000000 */
[----:B------:R-:W-:-:S04]  /*08c0*/  DADD R34, -R26, R34 ;  /* 0x000000001a227229 */ /* 0x000fc80000000122 */
[----:B------:R-:W-:-:S08]  /*08d0*/  DFMA R30, R26, R30, R32 ;  /* 0x0000001e1a1e722b */ /* 0x000fd00000000020 */
[----:B------:R-:W-:-:S08]  /*08e0*/  DADD R30, R30, -R34 ;  /* 0x000000001e1e7229 */ /* 0x000fd00000000822 */
[----:B------:R-:W-:-:S08]  /*08f0*/  DFMA R30, R14, UR6, R30 ;  /* 0x000000060e1e7c2b */ /* 0x000fd0000800001e */
[----:B------:R-:W-:Y:S01]  /*0900*/  DADD R22, R22, R30 ;  /* 0x0000000016167229 */ /* 0x000fe2000000001e */
[----:B------:R-:W-:Y:S10]  /*0910*/  BRA `(.L_x_6) ;  /* 0x0000000000187947 */ /* 0x000ff40003800000 */
.L_x_5:
[----:B------:R-:W-:Y:S01]  /*0920*/  IMAD.MOV.U32 R14, RZ, RZ, 0x0 ;  /* 0x00000000ff0e7424 */ /* 0x000fe200078e00ff */
[----:B------:R-:W-:Y:S01]  /*0930*/  LOP3.LUT P0, RZ, R23, 0x7fffffff, RZ, 0xc0, !PT ;  /* 0x7fffffff17ff7812 */ /* 0x000fe2000780c0ff */
[----:B------:R-:W-:-:S06]  /*0940*/  IMAD.MOV.U32 R15, RZ, RZ, 0x7ff00000 ;  /* 0x7ff00000ff0f7424 */ /* 0x000fcc00078e00ff */
[----:B------:R-:W-:-:S10]  /*0950*/  DFMA R14, R22, R14, +INF ;  /* 0x7ff00000160e742b */ /* 0x000fd4000000000e */
[----:B------:R-:W-:Y:S02]  /*0960*/  FSEL R22, R14, RZ, P0 ;  /* 0x000000ff0e167208 */ /* 0x000fe40000000000 */
[----:B------:R-:W-:-:S07]  /*0970*/  FSEL R23, R15, -QNAN , P0 ;  /* 0xfff000000f177808 */ /* 0x000fce0000000000 */
.L_x_6:
[----:B------:R-:W-:Y:S05]  /*0980*/  BSYNC.RECONVERGENT B0 ;  /* 0x0000000000007941 */ /* 0x000fea0003800200 */
.L_x_4:
[----:B------:R-:W-:Y:S01]  /*0990*/  DADD R14, R22, -1 ;  /* 0xbff00000160e7429 */ /* 0x000fe20000000000 */
[----:B------:R-:W-:Y:S01]  /*09a0*/  BSSY.RECONVERGENT B0, `(.L_x_7) ;  /* 0x0000006000007945 */ /* 0x000fe20003800200 */
[----:B------:R-:W-:Y:S01]  /*09b0*/  DADD R24, -RZ, |R16| ;  /* 0x00000000ff187229 */ /* 0x000fe20000000510 */
[----:B------:R-:W-:-:S05]  /*09c0*/  MOV R42, 0xa00 ;  /* 0x00000a00002a7802 */ /* 0x000fca0000000f00 */
[----:B-----5:R-:W-:-:S04]  /*09d0*/  DMUL R14, R18, R14 ;  /* 0x0000000e120e7228 */ /* 0x020fc80000000000 */
[----:B------:R-:W-:-:S07]  /*09e0*/  IMAD.MOV.U32 R3, RZ, RZ, R25 ;  /* 0x000000ffff037224 */ /* 0x000fce00078e0019 */
[----:B------:R-:W-:Y:S05]  /*09f0*/  CALL.REL.NOINC `($_Z21jacPartialsAndBarrierPdS_S_S_S_S_S_S_S_iii$__internal_accurate_pow) ;  /* 0x0000002800b87944 */ /* 0x000fea0003c00000 */
[----:B------:R-:W-:Y:S05]  /*0a00*/  BSYNC.RECONVERGENT B0 ;  /* 0x0000000000007941 */ /* 0x000fea0003800200 */
.L_x_7:
[C---:B------:R-:W-:Y:S01]  /*0a10*/  DADD R18, R16.reuse, 2 ;  /* 0x4000000010127429 */ /* 0x040fe20000000000 */
[----:B------:R-:W-:Y:S01]  /*0a20*/  BSSY.RECONVERGENT B0, `(.L_x_8) ;  /* 0x000000e000007945 */ /* 0x000fe20003800200 */
[C---:B------:R-:W-:Y:S01]  /*0a30*/  DSETP.NEU.AND P1, PT, R16.reuse, RZ, PT ;  /* 0x000000ff1000722a */ /* 0x040fe20003f2d000 */
[----:B------:R-:W-:Y:S01]  /*0a40*/  IMAD.MOV.U32 R23, RZ, RZ, R3 ;  /* 0x000000ffff177224 */ /* 0x000fe200078e0003 */
[----:B------:R-:W-:-:S06]  /*0a50*/  DSETP.NEU.AND P0, PT, R16, 1, PT ;  /* 0x3ff000001000742a */ /* 0x000fcc0003f0d000 */
[----:B------:R-:W-:-:S04]  /*0a60*/  LOP3.LUT R18, R19, 0x7ff00000, RZ, 0xc0, !PT ;  /* 0x7ff0000013127812 */ /* 0x000fc800078ec0ff */
[----:B------:R-:W-:Y:S02]  /*0a70*/  ISETP.NE.AND P2, PT, R18, 0x7ff00000, PT ;  /* 0x7ff000001200780c */ /* 0x000fe40003f45270 */
[----:B------:R-:W-:-:S11]  /*0a80*/  @!P1 CS2R R22, SRZ ;  /* 0x0000000000169805 */ /* 0x000fd6000001ff00 */
[----:B------:R-:W-:Y:S05]  /*0a90*/  @P2 BRA `(.L_x_9) ;  /* 0x0000000000182947 */ /* 0x000fea0003800000 */
[----:B------:R-:W-:-:S14]  /*0aa0*/  DSETP.NAN.AND P1, PT, R16, R16, PT ;  /* 0x000000101000722a */ /* 0x000fdc0003f28000 */
[----:B------:R-:W-:Y:S01]  /*0ab0*/  @P1 DADD R22, R16, 2 ;  /* 0x4000000010161429 */ /* 0x000fe20000000000 */
[----:B------:R-:W-:Y:S10]  /*0ac0*/  @P1 BRA `(.L_x_9) ;  /* 0x00000000000c1947 */ /* 0x000ff40003800000 */
[----:B------:R-:W-:-:S14]  /*0ad0*/  DSETP.NEU.AND P1, PT, |R16|, +INF , PT ;  /* 0x7ff000001000742a */ /* 0x000fdc0003f2d200 */
[----:B------:R-:W-:Y:S01]  /*0ae0*/  @!P1 IMAD.MOV.U32 R22, RZ, RZ, 0x0 ;  /* 0x00000000ff169424 */ /* 0x000fe200078e00ff */
[----:B------:R-:W-:-:S07]  /*0af0*/  @!P1 MOV R23, 0x7ff00000 ;  /* 0x7ff0000000179802 */ /* 0x000fce0000000f00 */
.L_x_9:
[----:B------:R-:W-:Y:S05]  /*0b00*/  BSYNC.RECONVERGENT B0 ;  /* 0x0000000000007941 */ /* 0x000fea0003800200 */
.L_x_8:
[----:B------:R-:W-:Y:S01]  /*0b10*/  FSEL R17, R23, 1.875, P0 ;  /* 0x3ff0000017117808 */ /* 0x000fe20000000000 */
[----:B------:R-:W-:Y:S01]  /*0b20*/  IMAD.MOV.U32 R18, RZ, RZ, 0x1 ;  /* 0x00000001ff127424 */ /* 0x000fe200078e00ff */
[----:B------:R-:W-:Y:S01]  /*0b30*/  FSEL R16, R22, RZ, P0 ;  /* 0x000000ff16107208 */ /* 0x000fe20000000000 */
[----:B------:R-:W-:Y:S01]  /*0b40*/  BSSY.RECONVERGENT B0, `(.L_x_10) ;  /* 0x0000015000007945 */ /* 0x000fe20003800200 */
[----:B------:R-:W0:Y:S01]  /*0b50*/  MUFU.RCP64H R19, R17 ;  /* 0x0000001100137308 */ /* 0x000e220000001800 */
[----:B------:R-:W-:-:S03]  /*0b60*/  FSETP.GEU.AND P1, PT, |R15|, 6.5827683646048100446e-37, PT ;  /* 0x036000000f00780b */ /* 0x000fc60003f2e200 */
[----:B0-----:R-:W-:-:S08]  /*0b70*/  DFMA R22, -R16, R18, 1 ;  /* 0x3ff000001016742b */ /* 0x001fd00000000112 */
[----:B------:R-:W-:-:S08]  /*0b80*/  DFMA R22, R22, R22, R22 ;  /* 0x000000161616722b */ /* 0x000fd00000000016 */
[----:B------:R-:W-:-:S08]  /*0b90*/  DFMA R22, R18, R22, R18 ;  /* 0x000000161216722b */ /* 0x000fd00000000012 */
[----:B------:R-:W-:-:S08]  /*0ba0*/  DFMA R18, -R16, R22, 1 ;  /* 0x3ff000001012742b */ /* 0x000fd00000000116 */
[----:B------:R-:W-:-:S08]  /*0bb0*/  DFMA R18, R22, R18, R22 ;  /* 0x000000121612722b */ /* 0x000fd00000000016 */
[----:B------:R-:W-:-:S08]  /*0bc0*/  DMUL R22, R14, R18 ;  /* 0x000000120e167228 */ /* 0x000fd00000000000 */
[----:B------:R-:W-:-:S08]  /*0bd0*/  DFMA R24, -R16, R22, R14 ;  /* 0x000000161018722b */ /* 0x000fd0000000010e */
[----:B------:R-:W-:-:S10]  /*0be0*/  DFMA R18, R18, R24, R22 ;  /* 0x000000181212722b */ /* 0x000fd40000000016 */
[----:B------:R-:W-:-:S05]  /*0bf0*/  FFMA R3, RZ, R17, R19 ;  /* 0x00000011ff037223 */ /* 0x000fca0000000013 */
[----:B------:R-:W-:-:S13]  /*0c00*/  FSETP.GT.AND P0, PT, |R3|, 1.469367938527859385e-39, PT ;  /* 0x001000000300780b */ /* 0x000fda0003f04200 */
[----:B------:R-:W-:Y:S05]  /*0c10*/  @P0 BRA P1, `(.L_x_11) ;  /* 0x00000000001c0947 */ /* 0x000fea0000800000 */
[----:B------:R-:W-:Y:S01]  /*0c20*/  IMAD.MOV.U32 R24, RZ, RZ, R16 ;  /* 0x000000ffff187224 */ /* 0x000fe200078e0010 */
[----:B------:R-:W-:Y:S01]  /*0c30*/  MOV R16, 0xc70 ;  /* 0x00000c7000107802 */ /* 0x000fe20000000f00 */
[----:B------:R-:W-:Y:S02]  /*0c40*/  IMAD.MOV.U32 R22, RZ, RZ, R14 ;  /* 0x000000ffff167224 */ /* 0x000fe400078e000e */
[----:B------:R-:W-:-:S07]  /*0c50*/  IMAD.MOV.U32 R23, RZ, RZ, R15 ;  /* 0x000000ffff177224 */ /* 0x000fce00078e000f */
[----:B------:R-:W-:Y:S05]  /*0c60*/  CALL.REL.NOINC `($__internal_0_$__cuda_sm20_div_rn_f64_full) ;  /* 0x0000002000a87944 */ /* 0x000fea0003c00000 */
[----:B------:R-:W-:Y:S02]  /*0c70*/  IMAD.MOV.U32 R18, RZ, RZ, R22 ;  /* 0x000000ffff127224 */ /* 0x000fe400078e0016 */
[----:B------:R-:W-:-:S07]  /*0c80*/  IMAD.MOV.U32 R19, RZ, RZ, R23 ;  /* 0x000000ffff137224 */ /* 0x000fce00078e0017 */
.L_x_11:
[----:B------:R-:W-:Y:S05]  /*0c90*/  BSYNC.RECONVERGENT B0 ;  /* 0x0000000000007941 */ /* 0x000fea0003800200 */
.L_x_10:
[----:B------:R-:W0:Y:S01]  /*0ca0*/  LDC.64 R16, c[0x0][0x3a8] ;  /* 0x0000ea00ff107b82 */ /* 0x000e220000000a00 */
[----:B------:R-:W1:Y:S01]  /*0cb0*/  LDCU UR6, c[0x0][0x3c8] ;  /* 0x00007900ff0677ac */ /* 0x000e620008000800 */
[----:B------:R2:W5:Y:S01]  /*0cc0*/  LDG.E.64 R14, desc[UR4][R6.64] ;  /* 0x00000004060e7981 */ /* 0x000562000c1e1b00 */
[----:B-1----:R-:W-:-:S04]  /*0cd0*/  VIADD R43, R2, UR6 ;  /* 0x00000006022b7c36 */ /* 0x002fc80008000000 */
[----:B0-----:R-:W-:-:S06]  /*0ce0*/  IMAD.WIDE R16, R43, 0x8, R16 ;  /* 0x000000082b107825 */ /* 0x001fcc00078e0210 */
[----:B------:R-:W3:Y:S01]  /*0cf0*/  LDG.E.64 R16, desc[UR4][R16.64] ;  /* 0x0000000410107981 */ /* 0x000ee2000c1e1b00 */
[----:B------:R-:W-:Y:S01]  /*0d00*/  BSSY.RECONVERGENT B0, `(.L_x_12) ;  /* 0x0000055000007945 */ /* 0x000fe20003800200 */
[----:B---3--:R-:W-:Y:S01]  /*0d10*/  ISETP.GT.AND P0, PT, R17, 0xfffff, PT ;  /* 0x000fffff1100780c */ /* 0x008fe20003f04270 */
[----:B------:R-:W-:Y:S01]  /*0d20*/  IMAD.MOV.U32 R22, RZ, RZ, R16 ;  /* 0x000000ffff167224 */ /* 0x000fe200078e0010 */
[----:B------:R-:W-:Y:S01]  /*0d30*/  MOV R23, R17 ;  /* 0x0000001100177202 */ /* 0x000fe20000000f00 */
[----:B------:R-:W-:-:S10]  /*0d40*/  IMAD.MOV.U32 R24, RZ, RZ, R17 ;  /* 0x000000ffff187224 */ /* 0x000fd400078e0011 */
[----:B------:R-:W-:-:S10]  /*0d50*/  @!P0 DMUL R22, R16, 1.80143985094819840000e+16 ;  /* 0x4350000010168828 */ /* 0x000fd40000000000 */
[----:B------:R-:W-:-:S04]  /*0d60*/  @!P0 IMAD.MOV.U32 R24, RZ, RZ, R23 ;  /* 0x000000ffff188224 */ /* 0x000fc800078e0017 */
[----:B------:R-:W-:-:S05]  /*0d70*/  VIADD R3, R24, 0xffffffff ;  /* 0xffffffff18037836 */ /* 0x000fca0000000000 */
[----:B------:R-:W-:Y:S01]  /*0d80*/  ISETP.GT.U32.AND P1, PT, R3, 0x7feffffe, PT ;  /* 0x7feffffe0300780c */ /* 0x000fe20003f24070 */
[----:B------:R-:W-:Y:S02]  /*0d90*/  IMAD.MOV.U32 R3, RZ, RZ, -0x3ff ;  /* 0xfffffc01ff037424 */ /* 0x000fe400078e00ff */
[----:B------:R-:W-:Y:S02]  /*0da0*/  IMAD.MOV.U32 R25, RZ, RZ, R16 ;  /* 0x000000ffff197224 */ /* 0x000fe400078e0010 */
[----:B------:R-:W-:Y:S02]  /*0db0*/  @!P0 IMAD.MOV.U32 R3, RZ, RZ, -0x435 ;  /* 0xfffffbcbff038424 */ /* 0x000fe400078e00ff */
[----:B------:R-:W-:-:S06]  /*0dc0*/  @!P0 IMAD.MOV.U32 R25, RZ, RZ, R22 ;  /* 0x000000ffff198224 */ /* 0x000fcc00078e0016 */
[----:B--2---:R-:W-:Y:S05]  /*0dd0*/  @P1 BRA `(.L_x_13) ;  /* 0x0000000400041947 */ /* 0x004fea0003800000 */
[----:B------:R-:W-:Y:S01]  /*0de0*/  LOP3.LUT R22, R24, 0xfffff, RZ, 0xc0, !PT ;  /* 0x000fffff18167812 */ /* 0x000fe200078ec0ff */
[----:B------:R-:W-:Y:S01]  /*0df0*/  IMAD.MOV.U32 R26, RZ, RZ, RZ ;  /* 0x000000ffff1a7224 */ /* 0x000fe200078e00ff */
[----:B------:R-:W-:Y:S01]  /*0e00*/  UMOV UR6, 0x3ae80f1e ;  /* 0x3ae80f1e00067882 */ /* 0x000fe20000000000 */
[----:B------:R-:W-:Y:S01]  /*0e10*/  IMAD.MOV.U32 R34, RZ, RZ, -0x748574fc ;  /* 0x8b7a8b04ff227424 */ /* 0x000fe200078e00ff */
[----:B------:R-:W-:Y:S01]  /*0e20*/  LOP3.LUT R23, R22, 0x3ff00000, RZ, 0xfc, !PT ;  /* 0x3ff0000016177812 */ /* 0x000fe200078efcff */
[----:B------:R-:W-:Y:S01]  /*0e30*/  IMAD.MOV.U32 R22, RZ, RZ, R25 ;  /* 0x000000ffff167224 */ /* 0x000fe200078e0019 */
[----:B------:R-:W-:Y:S01]  /*0e40*/  UMOV UR7, 0x3eb1380b ;  /* 0x3eb1380b00077882 */ /* 0x000fe20000000000 */
[----:B------:R-:W-:Y:S01]  /*0e50*/  IMAD.MOV.U32 R35, RZ, RZ, 0x3ed0ee25 ;  /* 0x3ed0ee25ff237424 */ /* 0x000fe200078e00ff */
[----:B------:R-:W-:Y:S01]  /*0e60*/  ISETP.GE.U32.AND P0, PT, R23, 0x3ff6a09f, PT ;  /* 0x3ff6a09f1700780c */ /* 0x000fe20003f06070 */
[----:B------:R-:W-:Y:S01]  /*0e70*/  IMAD.MOV.U32 R37, RZ, RZ, 0x43300000 ;  /* 0x43300000ff257424 */ /* 0x000fe200078e00ff */
[----:B------:R-:W-:Y:S01]  /*0e80*/  LEA.HI R3, R24, R3, RZ, 0xc ;  /* 0x0000000318037211 */ /* 0x000fe200078f60ff */
[----:B------:R-:W-:Y:S01]  /*0e90*/  UMOV UR8, 0x80000000 ;  /* 0x8000000000087882 */ /* 0x000fe20000000000 */
[----:B------:R-:W-:-:S09]  /*0ea0*/  UMOV UR9, 0x43300000 ;  /* 0x4330000000097882 */ /* 0x000fd20000000000 */
[----:B------:R-:W-:Y:S01]  /*0eb0*/  @P0 IADD3 R25, PT, PT, R23, -0x100000, RZ ;  /* 0xfff0000017190810 */ /* 0x000fe20007ffe0ff */
[----:B------:R-:W-:-:S04]  /*0ec0*/  @P0 VIADD R3, R3, 0x1 ;  /* 0x0000000103030836 */ /* 0x000fc80000000000 */
[----:B------:R-:W-:Y:S01]  /*0ed0*/  @P0 IMAD.MOV.U32 R23, RZ, RZ, R25 ;  /* 0x000000ffff170224 */ /* 0x000fe200078e0019 */
[----:B------:R-:W-:-:S05]  /*0ee0*/  LOP3.LUT R36, R3, 0x80000000, RZ, 0x3c, !PT ;  /* 0x8000000003247812 */ /* 0x000fca00078e3cff */
        /* <DEDUP_REMOVED lines=48> */
.L_x_13:
[----:B------:R-:W-:Y:S01]  /*11f0*/  IMAD.MOV.U32 R24, RZ, RZ, 0x0 ;  /* 0x00000000ff187424 */ /* 0x000fe200078e00ff */
[----:B------:R-:W-:Y:S01]  /*1200*/  LOP3.LUT P0, RZ, R23, 0x7fffffff, RZ, 0xc0, !PT ;  /* 0x7fffffff17ff7812 */ /* 0x000fe2000780c0ff */
[----:B------:R-:W-:-:S06]  /*1210*/  IMAD.MOV.U32 R25, RZ, RZ, 0x7ff00000 ;  /* 0x7ff00000ff197424 */ /* 0x000fcc00078e00ff */
[----:B------:R-:W-:-:S10]  /*1220*/  DFMA R24, R22, R24, +INF ;  /* 0x7ff000001618742b */ /* 0x000fd40000000018 */
[----:B------:R-:W-:Y:S02]  /*1230*/  FSEL R22, R24, RZ, P0 ;  /* 0x000000ff18167208 */ /* 0x000fe40000000000 */
[----:B------:R-:W-:-:S07]  /*1240*/  FSEL R23, R25, -QNAN , P0 ;  /* 0xfff0000019177808 */ /* 0x000fce0000000000 */
.L_x_14:
[----:B------:R-:W-:Y:S05]  /*1250*/  BSYNC.RECONVERGENT B0 ;  /* 0x0000000000007941 */ /* 0x000fea0003800200 */
.L_x_12:
[----:B------:R-:W-:Y:S01]  /*1260*/  DADD R22, R22, -1 ;  /* 0xbff0000016167429 */ /* 0x000fe20000000000 */
[----:B------:R-:W-:Y:S01]  /*1270*/  BSSY.RECONVERGENT B0, `(.L_x_15) ;  /* 0x0000006000007945 */ /* 0x000fe20003800200 */
[----:B------:R-:W-:Y:S01]  /*1280*/  DADD R24, -RZ, |R16| ;  /* 0x00000000ff187229 */ /* 0x000fe20000000510 */
[----:B------:R-:W-:-:S05]  /*1290*/  MOV R42, 0x12d0 ;  /* 0x000012d0002a7802 */ /* 0x000fca0000000f00 */
[----:B-----5:R-:W-:-:S04]  /*12a0*/  DMUL R14, R14, R22 ;  /* 0x000000160e0e7228 */ /* 0x020fc80000000000 */
[----:B------:R-:W-:-:S07]  /*12b0*/  MOV R3, R25 ;  /* 0x0000001900037202 */ /* 0x000fce0000000f00 */
[----:B------:R-:W-:Y:S05]  /*12c0*/  CALL.REL.NOINC `($_Z21jacPartialsAndBarrierPdS_S_S_S_S_S_S_S_iii$__internal_accurate_pow) ;  /* 0x0000002000847944 */ /* 0x000fea0003c00000 */
[----:B------:R-:W-:Y:S05]  /*12d0*/  BSYNC.RECONVERGENT B0 ;  /* 0x0000000000007941 */ /* 0x000fea0003800200 */
.L_x_15:
        /* <DEDUP_REMOVED lines=13> */
[----:B------:R-:W-:Y:S02]  /*13b0*/  @!P1 IMAD.MOV.U32 R22, RZ, RZ, 0x0 ;  /* 0x00000000ff169424 */ /* 0x000fe400078e00ff */
[----:B------:R-:W-:-:S07]  /*13c0*/  @!P1 IMAD.MOV.U32 R23, RZ, RZ, 0x7ff00000 ;  /* 0x7ff00000ff179424 */ /* 0x000fce00078e00ff */
.L_x_17:
[----:B------:R-:W-:Y:S05]  /*13d0*/  BSYNC.RECONVERGENT B0 ;  /* 0x0000000000007941 */ /* 0x000fea0003800200 */
.L_x_16:
[----:B------:R-:W-:Y:S01]  /*13e0*/  FSEL R17, R23, 1.875, P0 ;  /* 0x3ff0000017117808 */ /* 0x000fe20000000000 */
[----:B------:R-:W-:Y:S01]  /*13f0*/  BSSY.RECONVERGENT B0, `(.L_x_18) ;  /* 0x0000015000007945 */ /* 0x000fe20003800200 */
[----:B------:R-:W-:Y:S01]  /*1400*/  FSEL R16, R22, RZ, P0 ;  /* 0x000000ff16107208 */ /* 0x000fe20000000000 */
[----:B------:R-:W-:Y:S01]  /*1410*/  IMAD.MOV.U32 R22, RZ, RZ, 0x1 ;  /* 0x00000001ff167424 */ /* 0x000fe200078e00ff */
[----:B------:R-:W0:Y:S01]  /*1420*/  MUFU.RCP64H R23, R17 ;  /* 0x0000001100177308 */ /* 0x000e220000001800 */
[----:B------:R-:W-:-:S04]  /*1430*/  FSETP.GEU.AND P1, PT, |R15|, 6.5827683646048100446e-37, PT ;  /* 0x036000000f00780b */ /* 0x000fc80003f2e200 */
        /* <DEDUP_REMOVED lines=16> */
.L_x_19:
[----:B------:R-:W-:Y:S05]  /*1540*/  BSYNC.RECONVERGENT B0 ;  /* 0x0000000000007941 */ /* 0x000fea0003800200 */
.L_x_18:
[----:B------:R-:W0:Y:S02]  /*1550*/  LDC R15, c[0x0][0x3c8] ;  /* 0x0000f200ff0f7b82 */ /* 0x000e240000000800 */
[----:B0-----:R-:W-:Y:S02]  /*1560*/  IMAD.WIDE R14, R15, 0x8, R20 ;  /* 0x000000080f0e7825 */ /* 0x001fe400078e0214 */
[----:B------:R0:W5:Y:S04]  /*1570*/  LDG.E.64 R20, desc[UR4][R8.64] ;  /* 0x0000000408147981 */ /* 0x000168000c1e1b00 */
[----:B------:R-:W2:Y:S01]  /*1580*/  LDG.E.64 R16, desc[UR4][R14.64+-0x8] ;  /* 0xfffff8040e107981 */ /* 0x000ea2000c1e1b00 */
[----:B------:R-:W-:Y:S01]  /*1590*/  BSSY.RECONVERGENT B0, `(.L_x_20) ;  /* 0x0000055000007945 */ /* 0x000fe20003800200 */
[----:B------:R-:W-:Y:S01]  /*15a0*/  DADD R18, R22, R18 ;  /* 0x0000000016127229 */ /* 0x000fe20000000012 */
[----:B--2---:R-:W-:Y:S01]  /*15b0*/  ISETP.GT.AND P0, PT, R17, 0xfffff, PT ;  /* 0x000fffff1100780c */ /* 0x004fe20003f04270 */
        /* <DEDUP_REMOVED lines=11> */
[----:B0-----:R-:W-:Y:S05]  /*1670*/  @P1 BRA `(.L_x_21) ;  /* 0x0000000400001947 */ /* 0x001fea0003800000 */
[----:B------:R-:W-:Y:S01]  /*1680*/  LOP3.LUT R23, R3, 0xfffff, RZ, 0xc0, !PT ;  /* 0x000fffff03177812 */ /* 0x000fe200078ec0ff */
[----:B------:R-:W-:Y:S01]  /*1690*/  IMAD.MOV.U32 R26, RZ, RZ, RZ ;  /* 0x000000ffff1a7224 */ /* 0x000fe200078e00ff */
[----:B------:R-:W-:Y:S01]  /*16a0*/  UMOV UR6, 0x3ae80f1e ;  /* 0x3ae80f1e00067882 */ /* 0x000fe20000000000 */
[----:B------:R-:W-:Y:S01]  /*16b0*/  IMAD.MOV.U32 R34, RZ, RZ, -0x748574fc ;  /* 0x8b7a8b04ff227424 */ /* 0x000fe200078e00ff */
[----:B------:R-:W-:Y:S01]  /*16c0*/  LOP3.LUT R23, R23, 0x3ff00000, RZ, 0xfc, !PT ;  /* 0x3ff0000017177812 */ /* 0x000fe200078efcff */
[----:B------:R-:W-:Y:S01]  /*16d0*/  IMAD.MOV.U32 R35, RZ, RZ, 0x3ed0ee25 ;  /* 0x3ed0ee25ff237424 */ /* 0x000fe200078e00ff */
[----:B------:R-:W-:Y:S01]  /*16e0*/  UMOV UR7, 0x3eb1380b ;  /* 0x3eb1380b00077882 */ /* 0x000fe20000000000 */
[----:B------:R-:W-:Y:S01]  /*16f0*/  LEA.HI R36, R3, R24, RZ, 0xc ;  /* 0x0000001803247211 */ /* 0x000fe200078f60ff */
[----:B------:R-:W-:Y:S01]  /*1700*/  IMAD.MOV.U32 R37, RZ, RZ, 0x43300000 ;  /* 0x43300000ff257424 */ /* 0x000fe200078e00ff */
[----:B------:R-:W-:Y:S01]  /*1710*/  ISETP.GE.U32.AND P0, PT, R23, 0x3ff6a09f, PT ;  /* 0x3ff6a09f1700780c */ /* 0x000fe20003f06070 */
[----:B------:R-:W-:Y:S01]  /*1720*/  UMOV UR8, 0x80000000 ;  /* 0x8000000000087882 */ /* 0x000fe20000000000 */
[----:B------:R-:W-:-:S11]  /*1730*/  UMOV UR9, 0x43300000 ;  /* 0x4330000000097882 */ /* 0x000fd60000000000 */
[----:B------:R-:W-:Y:S02]  /*1740*/  @P0 VIADD R25, R23, 0xfff00000 ;  /* 0xfff0000017190836 */ /* 0x000fe40000000000 */
[----:B------:R-:W-:-:S03]  /*1750*/  @P0 VIADD R36, R36, 0x1 ;  /* 0x0000000124240836 */ /* 0x000fc60000000000 */
[----:B------:R-:W-:Y:S02]  /*1760*/  @P0 MOV R23, R25 ;  /* 0x0000001900170202 */ /* 0x000fe40000000f00 */
[----:B------:R-:W-:-:S04]  /*1770*/  LOP3.LUT R36, R36, 0x80000000, RZ, 0x3c, !PT ;  /* 0x8000000024247812 */ /* 0x000fc800078e3cff */
        /* <DEDUP_REMOVED lines=48> */
.L_x_21:
[----:B------:R-:W-:Y:S01]  /*1a80*/  IMAD.MOV.U32 R22, RZ, RZ, 0x0 ;  /* 0x00000000ff167424 */ /* 0x000fe200078e00ff */
[----:B------:R-:W-:Y:S01]  /*1a90*/  LOP3.LUT P0, RZ, R27, 0x7fffffff, RZ, 0xc0, !PT ;  /* 0x7fffffff1bff7812 */ /* 0x000fe2000780c0ff */
[----:B------:R-:W-:-:S06]  /*1aa0*/  IMAD.MOV.U32 R23, RZ, RZ, 0x7ff00000 ;  /* 0x7ff00000ff177424 */ /* 0x000fcc00078e00ff */
[----:B------:R-:W-:-:S10]  /*1ab0*/  DFMA R22, R26, R22, +INF ;  /* 0x7ff000001a16742b */ /* 0x000fd40000000016 */
[----:B------:R-:W-:Y:S02]  /*1ac0*/  FSEL R22, R22, RZ, P0 ;  /* 0x000000ff16167208 */ /* 0x000fe40000000000 */
[----:B------:R-:W-:-:S07]  /*1ad0*/  FSEL R23, R23, -QNAN , P0 ;  /* 0xfff0000017177808 */ /* 0x000fce0000000000 */
.L_x_22:
[----:B------:R-:W-:Y:S05]  /*1ae0*/  BSYNC.RECONVERGENT B0 ;  /* 0x0000000000007941 */ /* 0x000fea0003800200 */
.L_x_20:
        /* <DEDUP_REMOVED lines=8> */
.L_x_23:
[C---:B------:R-:W-:Y:S01]  /*1b70*/  DADD R24, R16.reuse, 2 ;  /* 0x4000000010187429 */ /* 0x040fe20000000000 */
[----:B------:R-:W-:Y:S01]  /*1b80*/  BSSY.RECONVERGENT B0, `(.L_x_24) ;  /* 0x000000e000007945 */ /* 0x000fe20003800200 */
[C---:B------:R-:W-:Y:S01]  /*1b90*/  DSETP.NEU.AND P1, PT, R16.reuse, RZ, PT ;  /* 0x000000ff1000722a */ /* 0x040fe20003f2d000 */
[----:B------:R-:W-:Y:S01]  /*1ba0*/  MOV R23, R3 ;  /* 0x0000000300177202 */ /* 0x000fe20000000f00 */
        /* <DEDUP_REMOVED lines=11> */
.L_x_25:
[----:B------:R-:W-:Y:S05]  /*1c60*/  BSYNC.RECONVERGENT B0 ;  /* 0x0000000000007941 */ /* 0x000fea0003800200 */
.L_x_24:
        /* <DEDUP_REMOVED lines=24> */
.L_x_27:
[----:B------:R-:W-:Y:S05]  /*1df0*/  BSYNC.RECONVERGENT B0 ;  /* 0x0000000000007941 */ /* 0x000fea0003800200 */
.L_x_26:
[----:B------:R-:W2:Y:S01]  /*1e00*/  LDG.E.64 R14, desc[UR4][R14.64+0x8] ;  /* 0x000008040e0e7981 */ /* 0x000ea2000c1e1b00 */
[----:B------:R-:W-:Y:S01]  /*1e10*/  BSSY.RECONVERGENT B0, `(.L_x_28) ;  /* 0x0000055000007945 */ /* 0x000fe20003800200 */
[----:B------:R-:W-:Y:S01]  /*1e20*/  DADD R18, R18, R16 ;  /* 0x0000000012127229 */ /* 0x000fe20000000010 */
[----:B--2---:R-:W-:Y:S01]  /*1e30*/  ISETP.GT.AND P0, PT, R15, 0xfffff, PT ;  /* 0x000fffff0f00780c */ /* 0x004fe20003f04270 */
[--C-:B------:R-:W-:Y:S01]  /*1e40*/  IMAD.MOV.U32 R23, RZ, RZ, R15.reuse ;  /* 0x000000ffff177224 */ /* 0x100fe200078e000f */
[----:B------:R-:W-:Y:S01]  /*1e50*/  MOV R22, R14 ;  /* 0x0000000e00167202 */ /* 0x000fe20000000f00 */
[----:B------:R-:W-:Y:S02]  /*1e60*/  IMAD.MOV.U32 R3, RZ, RZ, R15 ;  /* 0x000000ffff037224 */ /* 0x000fe400078e000f */
[----:B------:R-:W-:-:S08]  /*1e70*/  IMAD.MOV.U32 R16, RZ, RZ, R14 ;  /* 0x000000ffff107224 */ /* 0x000fd000078e000e */
[----:B------:R-:W-:-:S10]  /*1e80*/  @!P0 DMUL R22, R14, 1.80143985094819840000e+16 ;  /* 0x435000000e168828 */ /* 0x000fd40000000000 */
[----:B------:R-:W-:Y:S01]  /*1e90*/  @!P0 IMAD.MOV.U32 R3, RZ, RZ, R23 ;  /* 0x000000ffff038224 */ /* 0x000fe200078e0017 */
[----:B------:R-:W-:-:S03]  /*1ea0*/  @!P0 MOV R16, R22 ;  /* 0x0000001600108202 */ /* 0x000fc60000000f00 */
[----:B------:R-:W-:-:S05]  /*1eb0*/  VIADD R20, R3, 0xffffffff ;  /* 0xffffffff03147836 */ /* 0x000fca0000000000 */
[----:B------:R-:W-:Y:S01]  /*1ec0*/  ISETP.GT.U32.AND P1, PT, R20, 0x7feffffe, PT ;  /* 0x7feffffe1400780c */ /* 0x000fe20003f24070 */
[----:B------:R-:W-:Y:S02]  /*1ed0*/  IMAD.MOV.U32 R20, RZ, RZ, -0x3ff ;  /* 0xfffffc01ff147424 */ /* 0x000fe400078e00ff */
[----:B------:R-:W-:-:S10]  /*1ee0*/  @!P0 IMAD.MOV.U32 R20, RZ, RZ, -0x435 ;  /* 0xfffffbcbff148424 */ /* 0x000fd400078e00ff */
[----:B------:R-:W-:Y:S05]  /*1ef0*/  @P1 BRA `(.L_x_29) ;  /* 0x0000000400001947 */ /* 0x000fea0003800000 */
        /* <DEDUP_REMOVED lines=64> */
.L_x_29:
[----:B------:R-:W-:Y:S01]  /*2300*/  MOV R16, 0x0 ;  /* 0x0000000000107802 */ /* 0x000fe20000000f00 */
[----:B------:R-:W-:Y:S01]  /*2310*/  IMAD.MOV.U32 R17, RZ, RZ, 0x7ff00000 ;  /* 0x7ff00000ff117424 */ /* 0x000fe200078e00ff */
[----:B------:R-:W-:-:S05]  /*2320*/  LOP3.LUT P0, RZ, R23, 0x7fffffff, RZ, 0xc0, !PT ;  /* 0x7fffffff17ff7812 */ /* 0x000fca000780c0ff */
[----:B------:R-:W-:-:S10]  /*2330*/  DFMA R16, R22, R16, +INF ;  /* 0x7ff000001610742b */ /* 0x000fd40000000010 */
[----:B------:R-:W-:Y:S02]  /*2340*/  FSEL R16, R16, RZ, P0 ;  /* 0x000000ff10107208 */ /* 0x000fe40000000000 */
[----:B------:R-:W-:-:S07]  /*2350*/  FSEL R17, R17, -QNAN , P0 ;  /* 0xfff0000011117808 */ /* 0x000fce0000000000 */
.L_x_30:
[----:B------:R-:W-:Y:S05]  /*2360*/  BSYNC.RECONVERGENT B0 ;  /* 0x0000000000007941 */ /* 0x000fea0003800200 */
.L_x_28:
[----:B------:R-:W-:Y:S01]  /*2370*/  DADD R16, R16, -1 ;  /* 0xbff0000010107429 */ /* 0x000fe20000000000 */
[----:B------:R-:W-:Y:S01]  /*2380*/  BSSY.RECONVERGENT B0, `(.L_x_31) ;  /* 0x0000006000007945 */ /* 0x000fe20003800200 */
[----:B------:R-:W-:Y:S01]  /*2390*/  DADD R24, -RZ, |R14| ;  /* 0x00000000ff187229 */ /* 0x000fe2000000050e */
[----:B------:R-:W-:-:S05]  /*23a0*/  MOV R42, 0x23e0 ;  /* 0x000023e0002a7802 */ /* 0x000fca0000000f00 */
[----:B------:R-:W-:-:S04]  /*23b0*/  DMUL R10, R10, R16 ;  /* 0x000000100a0a7228 */ /* 0x000fc80000000000 */
[----:B------:R-:W-:-:S07]  /*23c0*/  IMAD.MOV.U32 R3, RZ, RZ, R25 ;  /* 0x000000ffff037224 */ /* 0x000fce00078e0019 */
[----:B------:R-:W-:Y:S05]  /*23d0*/  CALL.REL.NOINC `($_Z21jacPartialsAndBarrierPdS_S_S_S_S_S_S_S_iii$__internal_accurate_pow) ;  /* 0x0000001000407944 */ /* 0x000fea0003c00000 */
[----:B------:R-:W-:Y:S05]  /*23e0*/  BSYNC.RECONVERGENT B0 ;  /* 0x0000000000007941 */ /* 0x000fea0003800200 */
.L_x_31:
        /* <DEDUP_REMOVED lines=15> */
.L_x_33:
[----:B------:R-:W-:Y:S05]  /*24e0*/  BSYNC.RECONVERGENT B0 ;  /* 0x0000000000007941 */ /* 0x000fea0003800200 */
.L_x_32:
        /* <DEDUP_REMOVED lines=18> */
[----:B------:R-:W-:Y:S01]  /*2610*/  MOV R23, R11 ;  /* 0x0000000b00177202 */ /* 0x000fe20000000f00 */
[----:B------:R-:W-:Y:S01]  /*2620*/  IMAD.MOV.U32 R22, RZ, RZ, R10 ;  /* 0x000000ffff167224 */ /* 0x000fe200078e000a */
[----:B------:R-:W-:-:S07]  /*2630*/  MOV R16, 0x2650 ;  /* 0x0000265000107802 */ /* 0x000fce0000000f00 */
[----:B------:R-:W-:Y:S05]  /*2640*/  CALL.REL.NOINC `($__internal_0_$__cuda_sm20_div_rn_f64_full) ;  /* 0x0000000800307944 */ /* 0x000fea0003c00000 */
[----:B------:R-:W-:Y:S02]  /*2650*/  IMAD.MOV.U32 R14, RZ, RZ, R22 ;  /* 0x000000ffff0e7224 */ /* 0x000fe400078e0016 */
[----:B------:R-:W-:-:S07]  /*2660*/  IMAD.MOV.U32 R15, RZ, RZ, R23 ;  /* 0x000000ffff0f7224 */ /* 0x000fce00078e0017 */
.L_x_35:
[----:B------:R-:W-:Y:S05]  /*2670*/  BSYNC.RECONVERGENT B0 ;  /* 0x0000000000007941 */ /* 0x000fea0003800200 */
.L_x_34:
[----:B------:R-:W0:Y:S01]  /*2680*/  LDC.64 R10, c[0x0][0x3a0] ;  /* 0x0000e800ff0a7b82 */ /* 0x000e220000000a00 */
[----:B------:R-:W-:-:S07]  /*2690*/  DADD R18, R18, R14 ;  /* 0x0000000012127229 */ /* 0x000fce000000000e */
[----:B------:R-:W1:Y:S01]  /*26a0*/  LDC.64 R16, c[0x0][0x3b8] ;  /* 0x0000ee00ff107b82 */ /* 0x000e620000000a00 */
[----:B------:R-:W-:-:S07]  /*26b0*/  DADD R20, -RZ, -R18 ;  /* 0x00000000ff147229 */ /* 0x000fce0000000912 */
[----:B------:R-:W2:Y:S01]  /*26c0*/  LDC.64 R22, c[0x0][0x3c0] ;  /* 0x0000f000ff167b82 */ /* 0x000ea20000000a00 */
[----:B0-----:R-:W-:-:S05]  /*26d0*/  IMAD.WIDE R18, R2, 0x8, R10 ;  /* 0x0000000802127825 */ /* 0x001fca00078e020a */
[----:B------:R0:W-:Y:S01]  /*26e0*/  STG.E.64 desc[UR4][R18.64], R20 ;  /* 0x0000001412007986 */ /* 0x0001e2000c101b04 */
[----:B-1----:R-:W-:-:S05]  /*26f0*/  IMAD.WIDE R10, R0, 0x8, R16 ;  /* 0x00000008000a7825 */ /* 0x002fca00078e0210 */
[----:B------:R-:W3:Y:S01]  /*2700*/  LDG.E.64 R14, desc[UR4][R10.64] ;  /* 0x000000040a0e7981 */ /* 0x000ee2000c1e1b00 */
[----:B--2---:R-:W-:-:S05]  /*2710*/  IMAD.WIDE R16, R0, 0x8, R22 ;  /* 0x0000000800107825 */ /* 0x004fca00078e0216 */
[----:B------:R-:W3:Y:S01]  /*2720*/  LDG.E.64 R2, desc[UR4][R16.64] ;  /* 0x0000000410027981 */ /* 0x000ee2000c1e1b00 */
[----:B------:R-:W-:Y:S01]  /*2730*/  BSSY.RECONVERGENT B0, `(.L_x_36) ;  /* 0x0000006000007945 */ /* 0x000fe20003800200 */
[----:B------:R-:W-:Y:S01]  /*2740*/  MOV R42, 0x2790 ;  /* 0x00002790002a7802 */ /* 0x000fe20000000f00 */
[----:B---3--:R-:W-:-:S08]  /*2750*/  DADD R14, R14, -R2 ;  /* 0x000000000e0e7229 */ /* 0x008fd00000000802 */
[----:B------:R-:W-:-:S10]  /*2760*/  DADD R2, -RZ, |R14| ;  /* 0x00000000ff027229 */ /* 0x000fd4000000050e */
[----:B0-----:R-:W-:-:S07]  /*2770*/  IMAD.MOV.U32 R24, RZ, RZ, R2 ;  /* 0x000000ffff187224 */ /* 0x001fce00078e0002 */
[----:B------:R-:W-:Y:S05]  /*2780*/  CALL.REL.NOINC `($_Z21jacPartialsAndBarrierPdS_S_S_S_S_S_S_S_iii$__internal_accurate_pow) ;  /* 0x0000000c00547944 */ /* 0x000fea0003c00000 */
[----:B------:R-:W-:Y:S05]  /*2790*/  BSYNC.RECONVERGENT B0 ;  /* 0x0000000000007941 */ /* 0x000fea0003800200 */
.L_x_36:
[----:B------:R0:W5:Y:S01]  /*27a0*/  LDG.E.64 R20, desc[UR4][R4.64] ;  /* 0x0000000404147981 */ /* 0x000162000c1e1b00 */
[C---:B------:R-:W-:Y:S01]  /*27b0*/  DADD R18, R14.reuse, 2 ;  /* 0x400000000e127429 */ /* 0x040fe20000000000 */
[----:B------:R-:W1:Y:S01]  /*27c0*/  LDC.64 R24, c[0x0][0x3b8] ;  /* 0x0000ee00ff187b82 */ /* 0x000e620000000a00 */
[C---:B------:R-:W-:Y:S01]  /*27d0*/  DSETP.NEU.AND P1, PT, R14.reuse, RZ, PT ;  /* 0x000000ff0e00722a */ /* 0x040fe20003f2d000 */
[----:B------:R-:W-:Y:S01]  /*27e0*/  BSSY.RECONVERGENT B0, `(.L_x_37) ;  /* 0x000000e000007945 */ /* 0x000fe20003800200 */
[----:B------:R-:W-:Y:S01]  /*27f0*/  DSETP.NEU.AND P0, PT, R14, 1, PT ;  /* 0x3ff000000e00742a */ /* 0x000fe20003f0d000 */
[----:B------:R-:W-:-:S04]  /*2800*/  IMAD.MOV.U32 R23, RZ, RZ, R3 ;  /* 0x000000ffff177224 */ /* 0x000fc800078e0003 */
[----:B------:R-:W2:Y:S01]  /*2810*/  LDC.64 R26, c[0x0][0x3c0] ;  /* 0x0000f000ff1a7b82 */ /* 0x000ea20000000a00 */
[----:B------:R-:W-:-:S04]  /*2820*/  LOP3.LUT R18, R19, 0x7ff00000, RZ, 0xc0, !PT ;  /* 0x7ff0000013127812 */ /* 0x000fc800078ec0ff */
[----:B------:R-:W-:Y:S02]  /*2830*/  ISETP.NE.AND P2, PT, R18, 0x7ff00000, PT ;  /* 0x7ff000001200780c */ /* 0x000fe40003f45270 */
[----:B------:R-:W-:-:S11]  /*2840*/  @!P1 CS2R R22, SRZ ;  /* 0x0000000000169805 */ /* 0x000fd6000001ff00 */
[----:B0-----:R-:W-:Y:S05]  /*2850*/  @P2 BRA `(.L_x_38) ;  /* 0x0000000000182947 */ /* 0x001fea0003800000 */
[----:B------:R-:W-:-:S14]  /*2860*/  DSETP.NAN.AND P1, PT, R14, R14, PT ;  /* 0x0000000e0e00722a */ /* 0x000fdc0003f28000 */
[----:B------:R-:W-:Y:S01]  /*2870*/  @P1 DADD R22, R14, 2 ;  /* 0x400000000e161429 */ /* 0x000fe20000000000 */
[----:B------:R-:W-:Y:S10]  /*2880*/  @P1 BRA `(.L_x_38) ;  /* 0x00000000000c1947 */ /* 0x000ff40003800000 */
[----:B------:R-:W-:-:S14]  /*2890*/  DSETP.NEU.AND P1, PT, |R14|, +INF , PT ;  /* 0x7ff000000e00742a */ /* 0x000fdc0003f2d200 */
[----:B------:R-:W-:Y:S02]  /*28a0*/  @!P1 IMAD.MOV.U32 R22, RZ, RZ, 0x0 ;  /* 0x00000000ff169424 */ /* 0x000fe400078e00ff */
[----:B------:R-:W-:-:S07]  /*28b0*/  @!P1 IMAD.MOV.U32 R23, RZ, RZ, 0x7ff00000 ;  /* 0x7ff00000ff179424 */ /* 0x000fce00078e00ff */
.L_x_38:
[----:B------:R-:W-:Y:S05]  /*28c0*/  BSYNC.RECONVERGENT B0 ;  /* 0x0000000000007941 */ /* 0x000fea0003800200 */
.L_x_37:
[----:B------:R-:W-:Y:S01]  /*28d0*/  FSEL R2, R22, RZ, P0 ;  /* 0x000000ff16027208 */ /* 0x000fe20000000000 */
[----:B-1----:R-:W-:Y:S01]  /*28e0*/  IMAD.WIDE R18, R43, 0x8, R24 ;  /* 0x000000082b127825 */ /* 0x002fe200078e0218 */
[----:B------:R-:W-:-:S03]  /*28f0*/  FSEL R3, R23, 1.875, P0 ;  /* 0x3ff0000017037808 */ /* 0x000fc60000000000 */
[----:B--2---:R-:W-:-:S03]  /*2900*/  IMAD.WIDE R22, R43, 0x8, R26 ;  /* 0x000000082b167825 */ /* 0x004fc600078e021a */
[----:B-----5:R-:W-:-:S07]  /*2910*/  DMUL R20, R20, R2 ;  /* 0x0000000214147228 */ /* 0x020fce0000000000 */
[----:B------:R0:W-:Y:S04]  /*2920*/  STG.E.64 desc[UR4][R4.64], R20 ;  /* 0x0000001404007986 */ /* 0x0001e8000c101b04 */
[----:B------:R-:W2:Y:S04]  /*2930*/  LDG.E.64 R14, desc[UR4][R18.64] ;  /* 0x00000004120e7981 */ /* 0x000ea8000c1e1b00 */
[----:B------:R-:W2:Y:S01]  /*2940*/  LDG.E.64 R22, desc[UR4][R22.64] ;  /* 0x0000000416167981 */ /* 0x000ea2000c1e1b00 */
[----:B------:R-:W-:Y:S01]  /*2950*/  BSSY.RECONVERGENT B0, `(.L_x_39) ;  /* 0x0000006000007945 */ /* 0x000fe20003800200 */
[----:B------:R-:W-:Y:S01]  /*2960*/  MOV R42, 0x29b0 ;  /* 0x000029b0002a7802 */ /* 0x000fe20000000f00 */
[----:B--2---:R-:W-:-:S08]  /*2970*/  DADD R14, R14, -R22 ;  /* 0x000000000e0e7229 */ /* 0x004fd00000000816 */
[----:B------:R-:W-:-:S10]  /*2980*/  DADD R2, -RZ, |R14| ;  /* 0x00000000ff027229 */ /* 0x000fd4000000050e */
[----:B0-----:R-:W-:-:S07]  /*2990*/  MOV R24, R2 ;  /* 0x0000000200187202 */ /* 0x001fce0000000f00 */
[----:B------:R-:W-:Y:S05]  /*29a0*/  CALL.REL.NOINC `($_Z21jacPartialsAndBarrierPdS_S_S_S_S_S_S_S_iii$__internal_accurate_pow) ;  /* 0x0000000800cc7944 */ /* 0x000fea0003c00000 */
[----:B------:R-:W-:Y:S05]  /*29b0*/  BSYNC.RECONVERGENT B0 ;  /* 0x0000000000007941 */ /* 0x000fea0003800200 */
.L_x_39:
[----:B------:R0:W5:Y:S01]  /*29c0*/  LDG.E.64 R18, desc[UR4][R6.64] ;  /* 0x0000000406127981 */ /* 0x000162000c1e1b00 */
[C---:B------:R-:W-:Y:S01]  /*29d0*/  DADD R4, R14.reuse, 2 ;  /* 0x400000000e047429 */ /* 0x040fe20000000000 */
[----:B------:R-:W1:Y:S01]  /*29e0*/  LDC R21, c[0x0][0x3c8] ;  /* 0x0000f200ff157b82 */ /* 0x000e620000000800 */
[C---:B------:R-:W-:Y:S01]  /*29f0*/  DSETP.NEU.AND P1, PT, R14.reuse, RZ, PT ;  /* 0x000000ff0e00722a */ /* 0x040fe20003f2d000 */
[----:B------:R-:W-:Y:S01]  /*2a00*/  BSSY.RECONVERGENT B0, `(.L_x_40) ;  /* 0x000000d000007945 */ /* 0x000fe20003800200 */
[----:B------:R-:W-:Y:S01]  /*2a10*/  DSETP.NEU.AND P0, PT, R14, 1, PT ;  /* 0x3ff000000e00742a */ /* 0x000fe20003f0d000 */
[----:B------:R-:W-:-:S05]  /*2a20*/  IMAD.MOV.U32 R23, RZ, RZ, R3 ;  /* 0x000000ffff177224 */ /* 0x000fca00078e0003 */
        /* <DEDUP_REMOVED lines=10> */
.L_x_41:
[----:B------:R-:W-:Y:S05]  /*2ad0*/  BSYNC.RECONVERGENT B0 ;  /* 0x0000000000007941 */ /* 0x000fea0003800200 */
.L_x_40:
[----:B------:R-:W-:Y:S01]  /*2ae0*/  FSEL R2, R22, RZ, P0 ;  /* 0x000000ff16027208 */ /* 0x000fe20000000000 */
[----:B-1----:R-:W-:Y:S01]  /*2af0*/  IMAD.WIDE R10, R21, 0x8, R10 ;  /* 0x00000008150a7825 */ /* 0x002fe200078e020a */
[----:B------:R-:W-:-:S03]  /*2b00*/  FSEL R3, R23, 1.875, P0 ;  /* 0x3ff0000017037808 */ /* 0x000fc60000000000 */
[----:B------:R-:W-:-:S03]  /*2b10*/  IMAD.WIDE R16, R21, 0x8, R16 ;  /* 0x0000000815107825 */ /* 0x000fc600078e0210 */
        /* <DEDUP_REMOVED lines=8> */
[----:B0-----:R-:W-:-:S07]  /*2ba0*/  IMAD.MOV.U32 R24, RZ, RZ, R2 ;  /* 0x000000ffff187224 */ /* 0x001fce00078e0002 */
[----:B------:R-:W-:Y:S05]  /*2bb0*/  CALL.REL.NOINC `($_Z21jacPartialsAndBarrierPdS_S_S_S_S_S_S_S_iii$__internal_accurate_pow) ;  /* 0x0000000800487944 */ /* 0x000fea0003c00000 */
[----:B------:R-:W-:Y:S05]  /*2bc0*/  BSYNC.RECONVERGENT B0 ;  /* 0x0000000000007941 */ /* 0x000fea0003800200 */
.L_x_42:
[----:B------:R0:W5:Y:S01]  /*2bd0*/  LDG.E.64 R14, desc[UR4][R8.64] ;  /* 0x00000004080e7981 */ /* 0x000162000c1e1b00 */
        /* <DEDUP_REMOVED lines=15> */
.L_x_44:
[----:B------:R-:W-:Y:S05]  /*2cd0*/  BSYNC.RECONVERGENT B0 ;  /* 0x0000000000007941 */ /* 0x000fea0003800200 */
.L_x_43:
[----:B------:R-:W-:Y:S02]  /*2ce0*/  FSEL R2, R22, RZ, P0 ;  /* 0x000000ff16027208 */ /* 0x000fe40000000000 */
[----:B------:R-:W-:-:S06]  /*2cf0*/  FSEL R3, R23, 1.875, P0 ;  /* 0x3ff0000017037808 */ /* 0x000fcc0000000000 */
        /* <DEDUP_REMOVED lines=11> */
.L_x_45:
        /* <DEDUP_REMOVED lines=16> */
.L_x_47:
[----:B------:R-:W-:Y:S05]  /*2eb0*/  BSYNC.RECONVERGENT B0 ;  /* 0x0000000000007941 */ /* 0x000fea0003800200 */
.L_x_46:
[----:B------:R-:W-:Y:S02]  /*2ec0*/  FSEL R2, R22, RZ, P0 ;  /* 0x000000ff16027208 */ /* 0x000fe40000000000 */
[----:B------:R-:W-:-:S06]  /*2ed0*/  FSEL R3, R23, 1.875, P0 ;  /* 0x3ff0000017037808 */ /* 0x000fcc0000000000 */
[----:B-----5:R-:W-:-:S07]  /*2ee0*/  DMUL R8, R8, R2 ;  /* 0x0000000208087228 */ /* 0x020fce0000000000 */
[----:B------:R-:W-:Y:S01]  /*2ef0*/  STG.E.64 desc[UR4][R12.64], R8 ;  /* 0x000000080c007986 */ /* 0x000fe2000c101b04 */
[----:B------:R-:W-:Y:S05]  /*2f00*/  EXIT ;  /* 0x000000000000794d */ /* 0x000fea0003800000 */
        .weak           $__internal_0_$__cuda_sm20_div_rn_f64_full
        .type           $__internal_0_$__cuda_sm20_div_rn_f64_full,@function
        .size           $__internal_0_$__cuda_sm20_div_rn_f64_full,($_Z21jacPartialsAndBarrierPdS_S_S_S_S_S_S_S_iii$__internal_accurate_pow - $__internal_0_$__cuda_sm20_div_rn_f64_full)
$__internal_0_$__cuda_sm20_div_rn_f64_full:
[C---:B------:R-:W-:Y:S01]  /*2f10*/  FSETP.GEU.AND P0, PT, |R17|.reuse, 1.469367938527859385e-39, PT ;  /* 0x001000001100780b */ /* 0x040fe20003f0e200 */
[----:B------:R-:W-:Y:S01]  /*2f20*/  IMAD.MOV.U32 R25, RZ, RZ, R17 ;  /* 0x000000ffff197224 */ /* 0x000fe200078e0011 */
[----:B------:R-:W-:Y:S01]  /*2f30*/  LOP3.LUT R26, R17, 0x800fffff, RZ, 0xc0, !PT ;  /* 0x800fffff111a7812 */ /* 0x000fe200078ec0ff */
[----:B------:R-:W-:Y:S01]  /*2f40*/  IMAD.MOV.U32 R30, RZ, RZ, 0x1 ;  /* 0x00000001ff1e7424 */ /* 0x000fe200078e00ff */
[C---:B------:R-:W-:Y:S01]  /*2f50*/  FSETP.GEU.AND P2, PT, |R23|.reuse, 1.469367938527859385e-39, PT ;  /* 0x001000001700780b */ /* 0x040fe20003f4e200 */
[----:B------:R-:W-:Y:S01]  /*2f60*/  BSSY.RECONVERGENT B1, `(.L_x_48) ;  /* 0x0000053000017945 */ /* 0x000fe20003800200 */
[----:B------:R-:W-:Y:S01]  /*2f70*/  LOP3.LUT R27, R26, 0x3ff00000, RZ, 0xfc, !PT ;  /* 0x3ff000001a1b7812 */ /* 0x000fe200078efcff */
[----:B------:R-:W-:Y:S01]  /*2f80*/  IMAD.MOV.U32 R26, RZ, RZ, R24 ;  /* 0x000000ffff1a7224 */ /* 0x000fe200078e0018 */
[----:B------:R-:W-:Y:S02]  /*2f90*/  LOP3.LUT R3, R23, 0x7ff00000, RZ, 0xc0, !PT ;  /* 0x7ff0000017037812 */ /* 0x000fe400078ec0ff */
[----:B------:R-:W-:Y:S01]  /*2fa0*/  LOP3.LUT R36, R17, 0x7ff00000, RZ, 0xc0, !PT ;  /* 0x7ff0000011247812 */ /* 0x000fe200078ec0ff */
[----:B------:R-:W-:-:S02]  /*2fb0*/  IMAD.MOV.U32 R17, RZ, RZ, 0x1ca00000 ;  /* 0x1ca00000ff117424 */ /* 0x000fc400078e00ff */
[----:B------:R-:W-:Y:S01]  /*2fc0*/  @!P0 DMUL R26, R24, 8.98846567431157953865e+307 ;  /* 0x7fe00000181a8828 */ /* 0x000fe20000000000 */
[----:B------:R-:W-:Y:S01]  /*2fd0*/  ISETP.GE.U32.AND P1, PT, R3, R36, PT ;  /* 0x000000240300720c */ /* 0x000fe20003f26070 */
[----:B------:R-:W-:Y:S02]  /*2fe0*/  IMAD.MOV.U32 R37, RZ, RZ, R3 ;  /* 0x000000ffff257224 */ /* 0x000fe400078e0003 */
[----:B------:R-:W-:Y:S02]  /*2ff0*/  @!P2 LOP3.LUT R32, R25, 0x7ff00000, RZ, 0xc0, !PT ;  /* 0x7ff000001920a812 */ /* 0x000fe400078ec0ff */
[----:B------:R-:W0:Y:S02]  /*3000*/  MUFU.RCP64H R31, R27 ;  /* 0x0000001b001f7308 */ /* 0x000e240000001800 */
[----:B------:R-:W-:Y:S02]  /*3010*/  @!P2 ISETP.GE.U32.AND P3, PT, R3, R32, PT ;  /* 0x000000200300a20c */ /* 0x000fe40003f66070 */
[----:B------:R-:W-:-:S02]  /*3020*/  @!P0 LOP3.LUT R36, R27, 0x7ff00000, RZ, 0xc0, !PT ;  /* 0x7ff000001b248812 */ /* 0x000fc400078ec0ff */
[----:B------:R-:W-:-:S03]  /*3030*/  @!P2 SEL R33, R17, 0x63400000, !P3 ;  /* 0x634000001121a807 */ /* 0x000fc60005800000 */
[----:B------:R-:W-:Y:S01]  /*3040*/  VIADD R39, R36, 0xffffffff ;  /* 0xffffffff24277836 */ /* 0x000fe20000000000 */
[----:B------:R-:W-:-:S04]  /*3050*/  @!P2 LOP3.LUT R34, R33, 0x80000000, R23, 0xf8, !PT ;  /* 0x800000002122a812 */ /* 0x000fc800078ef817 */
[----:B------:R-:W-:Y:S01]  /*3060*/  @!P2 LOP3.LUT R35, R34, 0x100000, RZ, 0xfc, !PT ;  /* 0x001000002223a812 */ /* 0x000fe200078efcff */
[----:B------:R-:W-:Y:S01]  /*3070*/  @!P2 IMAD.MOV.U32 R34, RZ, RZ, RZ ;  /* 0x000000ffff22a224 */ /* 0x000fe200078e00ff */
[----:B0-----:R-:W-:-:S08]  /*3080*/  DFMA R28, R30, -R26, 1 ;  /* 0x3ff000001e1c742b */ /* 0x001fd0000000081a */
[----:B------:R-:W-:-:S08]  /*3090*/  DFMA R28, R28, R28, R28 ;  /* 0x0000001c1c1c722b */ /* 0x000fd0000000001c */
[----:B------:R-:W-:Y:S01]  /*30a0*/  DFMA R30, R30, R28, R30 ;  /* 0x0000001c1e1e722b */ /* 0x000fe2000000001e */
[----:B------:R-:W-:Y:S02]  /*30b0*/  SEL R29, R17, 0x63400000, !P1 ;  /* 0x63400000111d7807 */ /* 0x000fe40004800000 */
[----:B------:R-:W-:Y:S02]  /*30c0*/  MOV R28, R22 ;  /* 0x00000016001c7202 */ /* 0x000fe40000000f00 */
[----:B------:R-:W-:-:S03]  /*30d0*/  LOP3.LUT R29, R29, 0x800fffff, R23, 0xf8, !PT ;  /* 0x800fffff1d1d7812 */ /* 0x000fc600078ef817 */
[----:B------:R-:W-:-:S03]  /*30e0*/  DFMA R32, R30, -R26, 1 ;  /* 0x3ff000001e20742b */ /* 0x000fc6000000081a */
[----:B------:R-:W-:-:S05]  /*30f0*/  @!P2 DFMA R28, R28, 2, -R34 ;  /* 0x400000001c1ca82b */ /* 0x000fca0000000822 */
[----:B------:R-:W-:-:S05]  /*3100*/  DFMA R30, R30, R32, R30 ;  /* 0x000000201e1e722b */ /* 0x000fca000000001e */
[----:B------:R-:W-:-:S03]  /*3110*/  @!P2 LOP3.LUT R37, R29, 0x7ff00000, RZ, 0xc0, !PT ;  /* 0x7ff000001d25a812 */ /* 0x000fc600078ec0ff */
[----:B------:R-:W-:Y:S02]  /*3120*/  DMUL R32, R30, R28 ;  /* 0x0000001c1e207228 */ /* 0x000fe40000000000 */
[----:B------:R-:W-:-:S05]  /*3130*/  VIADD R38, R37, 0xffffffff ;  /* 0xffffffff25267836 */ /* 0x000fca0000000000 */
[----:B------:R-:W-:Y:S01]  /*3140*/  ISETP.GT.U32.AND P0, PT, R38, 0x7feffffe, PT ;  /* 0x7feffffe2600780c */ /* 0x000fe20003f04070 */
[----:B------:R-:W-:-:S03]  /*3150*/  DFMA R34, R32, -R26, R28 ;  /* 0x8000001a2022722b */ /* 0x000fc6000000001c */
[----:B------:R-:W-:-:S05]  /*3160*/  ISETP.GT.U32.OR P0, PT, R39, 0x7feffffe, P0 ;  /* 0x7feffffe2700780c */ /* 0x000fca0000704470 */
[----:B------:R-:W-:-:S08]  /*3170*/  DFMA R34, R30, R34, R32 ;  /* 0x000000221e22722b */ /* 0x000fd00000000020 */
[----:B------:R-:W-:Y:S05]  /*3180*/  @P0 BRA `(.L_x_49) ;  /* 0x00000000006c0947 */ /* 0x000fea0003800000 */
[----:B------:R-:W-:-:S04]  /*3190*/  LOP3.LUT R30, R25, 0x7ff00000, RZ, 0xc0, !PT ;  /* 0x7ff00000191e7812 */ /* 0x000fc800078ec0ff */
[CC--:B------:R-:W-:Y:S02]  /*31a0*/  VIADDMNMX R22, R3.reuse, -R30.reuse, 0xb9600000, !PT ;  /* 0xb960000003167446 */ /* 0x0c0fe4000780091e */
[----:B------:R-:W-:Y:S02]  /*31b0*/  ISETP.GE.U32.AND P0, PT, R3, R30, PT ;  /* 0x0000001e0300720c */ /* 0x000fe40003f06070 */
[----:B------:R-:W-:Y:S02]  /*31c0*/  VIMNMX R3, PT, PT, R22, 0x46a00000, PT ;  /* 0x46a0000016037848 */ /* 0x000fe40003fe0100 */
[----:B------:R-:W-:-:S05]  /*31d0*/  SEL R22, R17, 0x63400000, !P0 ;  /* 0x6340000011167807 */ /* 0x000fca0004000000 */
[----:B------:R-:W-:Y:S02]  /*31e0*/  IMAD.IADD R3, R3, 0x1, -R22 ;  /* 0x0000000103037824 */ /* 0x000fe400078e0a16 */
[----:B------:R-:W-:Y:S02]  /*31f0*/  IMAD.MOV.U32 R22, RZ, RZ, RZ ;  /* 0x000000ffff167224 */ /* 0x000fe400078e00ff */
[----:B------:R-:W-:-:S06]  /*3200*/  VIADD R23, R3, 0x7fe00000 ;  /* 0x7fe0000003177836 */ /* 0x000fcc0000000000 */
[----:B------:R-:W-:-:S10]  /*3210*/  DMUL R30, R34, R22 ;  /* 0x00000016221e7228 */ /* 0x000fd40000000000 */
[----:B------:R-:W-:-:S13]  /*3220*/  FSETP.GTU.AND P0, PT, |R31|, 1.469367938527859385e-39, PT ;  /* 0x001000001f00780b */ /* 0x000fda0003f0c200 */
[----:B------:R-:W-:Y:S05]  /*3230*/  @P0 BRA `(.L_x_50) ;  /* 0x0000000000940947 */ /* 0x000fea0003800000 */
[----:B------:R-:W-:Y:S01]  /*3240*/  DFMA R26, R34, -R26, R28 ;  /* 0x8000001a221a722b */ /* 0x000fe2000000001c */
[----:B------:R-:W-:-:S09]  /*3250*/  MOV R22, RZ ;  /* 0x000000ff00167202 */ /* 0x000fd20000000f00 */
[C---:B------:R-:W-:Y:S02]  /*3260*/  FSETP.NEU.AND P0, PT, R27.reuse, RZ, PT ;  /* 0x000000ff1b00720b */ /* 0x040fe40003f0d000 */
[----:B------:R-:W-:-:S04]  /*3270*/  LOP3.LUT R17, R27, 0x80000000, R25, 0x48, !PT ;  /* 0x800000001b117812 */ /* 0x000fc800078e4819 */
[----:B------:R-:W-:-:S07]  /*3280*/  LOP3.LUT R23, R17, R23, RZ, 0xfc, !PT ;  /* 0x0000001711177212 */ /* 0x000fce00078efcff */
[----:B------:R-:W-:Y:S05]  /*3290*/  @!P0 BRA `(.L_x_50) ;  /* 0x00000000007c8947 */ /* 0x000fea0003800000 */
[----:B------:R-:W-:Y:S01]  /*32a0*/  IMAD.MOV R25, RZ, RZ, -R3 ;  /* 0x000000ffff197224 */ /* 0x000fe200078e0a03 */
[----:B------:R-:W-:Y:S01]  /*32b0*/  DMUL.RP R22, R34, R22 ;  /* 0x0000001622167228 */ /* 0x000fe20000008000 */
[----:B------:R-:W-:Y:S01]  /*32c0*/  IMAD.MOV.U32 R24, RZ, RZ, RZ ;  /* 0x000000ffff187224 */ /* 0x000fe200078e00ff */
[----:B------:R-:W-:-:S05]  /*32d0*/  IADD3 R3, PT, PT, -R3, -0x43300000, RZ ;  /* 0xbcd0000003037810 */ /* 0x000fca0007ffe1ff */
[----:B------:R-:W-:-:S03]  /*32e0*/  DFMA R24, R30, -R24, R34 ;  /* 0x800000181e18722b */ /* 0x000fc60000000022 */
[----:B------:R-:W-:-:S07]  /*32f0*/  LOP3.LUT R17, R23, R17, RZ, 0x3c, !PT ;  /* 0x0000001117117212 */ /* 0x000fce00078e3cff */
[----:B------:R-:W-:-:S04]  /*3300*/  FSETP.NEU.AND P0, PT, |R25|, R3, PT ;  /* 0x000000031900720b */ /* 0x000fc80003f0d200 */
[----:B------:R-:W-:Y:S02]  /*3310*/  FSEL R30, R22, R30, !P0 ;  /* 0x0000001e161e7208 */ /* 0x000fe40004000000 */
[----:B------:R-:W-:Y:S01]  /*3320*/  FSEL R31, R17, R31, !P0 ;  /* 0x0000001f111f7208 */ /* 0x000fe20004000000 */
[----:B------:R-:W-:Y:S06]  /*3330*/  BRA `(.L_x_50) ;  /* 0x0000000000547947 */ /* 0x000fec0003800000 */
.L_x_49:
[----:B------:R-:W-:-:S14]  /*3340*/  DSETP.NAN.AND P0, PT, R22, R22, PT ;  /* 0x000000161600722a */ /* 0x000fdc0003f08000 */
[----:B------:R-:W-:Y:S05]  /*3350*/  @P0 BRA `(.L_x_51) ;  /* 0x0000000000440947 */ /* 0x000fea0003800000 */
[----:B------:R-:W-:-:S14]  /*3360*/  DSETP.NAN.AND P0, PT, R24, R24, PT ;  /* 0x000000181800722a */ /* 0x000fdc0003f08000 */
[----:B------:R-:W-:Y:S05]  /*3370*/  @P0 BRA `(.L_x_52) ;  /* 0x0000000000300947 */ /* 0x000fea0003800000 */
[----:B------:R-:W-:Y:S01]  /*3380*/  ISETP.NE.AND P0, PT, R37, R36, PT ;  /* 0x000000242500720c */ /* 0x000fe20003f05270 */
[----:B------:R-:W-:Y:S02]  /*3390*/  IMAD.MOV.U32 R30, RZ, RZ, 0x0 ;  /* 0x00000000ff1e7424 */ /* 0x000fe400078e00ff */
[----:B------:R-:W-:-:S10]  /*33a0*/  IMAD.MOV.U32 R31, RZ, RZ, -0x80000 ;  /* 0xfff80000ff1f7424 */ /* 0x000fd400078e00ff */
[----:B------:R-:W-:Y:S05]  /*33b0*/  @!P0 BRA `(.L_x_50) ;  /* 0x0000000000348947 */ /* 0x000fea0003800000 */
[----:B------:R-:W-:Y:S02]  /*33c0*/  ISETP.NE.AND P0, PT, R37, 0x7ff00000, PT ;  /* 0x7ff000002500780c */ /* 0x000fe40003f05270 */
[----:B------:R-:W-:Y:S02]  /*33d0*/  LOP3.LUT R31, R23, 0x80000000, R25, 0x48, !PT ;  /* 0x80000000171f7812 */ /* 0x000fe400078e4819 */
[----:B------:R-:W-:-:S13]  /*33e0*/  ISETP.EQ.OR P0, PT, R36, RZ, !P0 ;  /* 0x000000ff2400720c */ /* 0x000fda0004702670 */
[----:B------:R-:W-:Y:S01]  /*33f0*/  @P0 LOP3.LUT R3, R31, 0x7ff00000, RZ, 0xfc, !PT ;  /* 0x7ff000001f030812 */ /* 0x000fe200078efcff */
[----:B------:R-:W-:Y:S02]  /*3400*/  @!P0 IMAD.MOV.U32 R30, RZ, RZ, RZ ;  /* 0x000000ffff1e8224 */ /* 0x000fe400078e00ff */
[----:B------:R-:W-:Y:S02]  /*3410*/  @P0 IMAD.MOV.U32 R30, RZ, RZ, RZ ;  /* 0x000000ffff1e0224 */ /* 0x000fe400078e00ff */
[----:B------:R-:W-:Y:S01]  /*3420*/  @P0 IMAD.MOV.U32 R31, RZ, RZ, R3 ;  /* 0x000000ffff1f0224 */ /* 0x000fe200078e0003 */
[----:B------:R-:W-:Y:S06]  /*3430*/  BRA `(.L_x_50) ;  /* 0x0000000000147947 */ /* 0x000fec0003800000 */
.L_x_52:
[----:B------:R-:W-:Y:S02]  /*3440*/  LOP3.LUT R31, R25, 0x80000, RZ, 0xfc, !PT ;  /* 0x00080000191f7812 */ /* 0x000fe400078efcff */
[----:B------:R-:W-:Y:S01]  /*3450*/  MOV R30, R24 ;  /* 0x00000018001e7202 */ /* 0x000fe20000000f00 */
[----:B------:R-:W-:Y:S06]  /*3460*/  BRA `(.L_x_50) ;  /* 0x0000000000087947 */ /* 0x000fec0003800000 */
.L_x_51:
[----:B------:R-:W-:Y:S01]  /*3470*/  LOP3.LUT R31, R23, 0x80000, RZ, 0xfc, !PT ;  /* 0x00080000171f7812 */ /* 0x000fe200078efcff */
[----:B------:R-:W-:-:S07]  /*3480*/  IMAD.MOV.U32 R30, RZ, RZ, R22 ;  /* 0x000000ffff1e7224 */ /* 0x000fce00078e0016 */
.L_x_50:
[----:B------:R-:W-:Y:S05]  /*3490*/  BSYNC.RECONVERGENT B1 ;  /* 0x0000000000017941 */ /* 0x000fea0003800200 */
.L_x_48:
[----:B------:R-:W-:Y:S02]  /*34a0*/  IMAD.MOV.U32 R17, RZ, RZ, 0x0 ;  /* 0x00000000ff117424 */ /* 0x000fe400078e00ff */
[----:B------:R-:W-:Y:S02]  /*34b0*/  IMAD.MOV.U32 R22, RZ, RZ, R30 ;  /* 0x000000ffff167224 */ /* 0x000fe400078e001e */
[----:B------:R-:W-:Y:S01]  /*34c0*/  IMAD.MOV.U32 R23, RZ, RZ, R31 ;  /* 0x000000ffff177224 */ /* 0x000fe200078e001f */
[----:B------:R-:W-:Y:S06]  /*34d0*/  RET.REL.NODEC R16 `(_Z21jacPartialsAndBarrierPdS_S_S_S_S_S_S_S_iii) ;  /* 0xffffffc810c87950 */ /* 0x000fec0003c3ffff */
        .type           $_Z21jacPartialsAndBarrierPdS_S_S_S_S_S_S_S_iii$__internal_accurate_pow,@function
        .size           $_Z21jacPartialsAndBarrierPdS_S_S_S_S_S_S_S_iii$__internal_accurate_pow,(.L_x_58 - $_Z21jacPartialsAndBarrierPdS_S_S_S_S_S_S_S_iii$__internal_accurate_pow)
$_Z21jacPartialsAndBarrierPdS_S_S_S_S_S_S_S_iii$__internal_accurate_pow:
[----:B------:R-:W-:Y:S01]  /*34e0*/  ISETP.GT.U32.AND P0, PT, R3, 0xfffff, PT ;  /* 0x000fffff0300780c */ /* 0x000fe20003f04070 */
[--C-:B------:R-:W-:Y:S01]  /*34f0*/  IMAD.MOV.U32 R25, RZ, RZ, R3.reuse ;  /* 0x000000ffff197224 */ /* 0x100fe200078e0003 */
[----:B------:R-:W-:Y:S01]  /*3500*/  UMOV UR6, 0x7d2cafe2 ;  /* 0x7d2cafe200067882 */ /* 0x000fe20000000000 */
[----:B------:R-:W-:Y:S01]  /*3510*/  IMAD.MOV.U32 R26, RZ, RZ, 0x41ad3b5a ;  /* 0x41ad3b5aff1a7424 */ /* 0x000fe200078e00ff */
[----:B------:R-:W-:Y:S01]  /*3520*/  UMOV UR7, 0x3eb0f5ff ;  /* 0x3eb0f5ff00077882 */ /* 0x000fe20000000000 */
[----:B------:R-:W-:Y:S01]  /*3530*/  IMAD.MOV.U32 R27, RZ, RZ, 0x3ed0f5d2 ;  /* 0x3ed0f5d2ff1b7424 */ /* 0x000fe200078e00ff */
[----:B------:R-:W-:Y:S01]  /*3540*/  SHF.R.U32.HI R3, RZ, 0x14, R3 ;  /* 0x00000014ff037819 */ /* 0x000fe20000011603 */
[----:B------:R-:W-:Y:S01]  /*3550*/  UMOV UR8, 0x3b39803f ;  /* 0x3b39803f00087882 */ /* 0x000fe20000000000 */
[----:B------:R-:W-:-:S05]  /*3560*/  UMOV UR9, 0x3c7abc9e ;  /* 0x3c7abc9e00097882 */ /* 0x000fca0000000000 */
[----:B------:R-:W-:-:S10]  /*3570*/  @!P0 DMUL R22, R24, 1.80143985094819840000e+16 ;  /* 0x4350000018168828 */ /* 0x000fd40000000000 */
[----:B------:R-:W-:Y:S01]  /*3580*/  @!P0 IMAD.MOV.U32 R25, RZ, RZ, R23 ;  /* 0x000000ffff198224 */ /* 0x000fe200078e0017 */
[----:B------:R-:W-:Y:S01]  /*3590*/  @!P0 LEA.HI R3, R23, 0xffffffca, RZ, 0xc ;  /* 0xffffffca17038811 */ /* 0x000fe200078f60ff */
[----:B------:R-:W-:Y:S02]  /*35a0*/  @!P0 IMAD.MOV.U32 R24, RZ, RZ, R22 ;  /* 0x000000ffff188224 */ /* 0x000fe400078e0016 */
[----:B------:R-:W-:Y:S01]  /*35b0*/  IMAD.MOV.U32 R23, RZ, RZ, 0x43300000 ;  /* 0x43300000ff177424 */ /* 0x000fe200078e00ff */
[----:B------:R-:W-:Y:S02]  /*35c0*/  LOP3.LUT R25, R25, 0x800fffff, RZ, 0xc0, !PT ;  /* 0x800fffff19197812 */ /* 0x000fe400078ec0ff */
[----:B------:R-:W-:Y:S01]  /*35d0*/  MOV R28, R24 ;  /* 0x00000018001c7202 */ /* 0x000fe20000000f00 */
[----:B------:R-:W-:Y:S01]  /*35e0*/  IMAD.MOV.U32 R24, RZ, RZ, RZ ;  /* 0x000000ffff187224 */ /* 0x000fe200078e00ff */
[----:B------:R-:W-:-:S04]  /*35f0*/  LOP3.LUT R25, R25, 0x3ff00000, RZ, 0xfc, !PT ;  /* 0x3ff0000019197812 */ /* 0x000fc800078efcff */
[----:B------:R-:W-:Y:S01]  /*3600*/  ISETP.GE.U32.AND P1, PT, R25, 0x3ff6a09f, PT ;  /* 0x3ff6a09f1900780c */ /* 0x000fe20003f26070 */
[----:B------:R-:W-:-:S12]  /*3610*/  IMAD.MOV.U32 R29, RZ, RZ, R25 ;  /* 0x000000ffff1d7224 */ /* 0x000fd800078e0019 */
[----:B------:R-:W-:-:S04]  /*3620*/  @P1 VIADD R22, R29, 0xfff00000 ;  /* 0xfff000001d161836 */ /* 0x000fc80000000000 */
[----:B------:R-:W-:Y:S02]  /*3630*/  @P1 IMAD.MOV.U32 R29, RZ, RZ, R22 ;  /* 0x000000ffff1d1224 */ /* 0x000fe400078e0016 */
[C---:B------:R-:W-:Y:S02]  /*3640*/  VIADD R22, R3.reuse, 0xfffffc01 ;  /* 0xfffffc0103167836 */ /* 0x040fe40000000000 */
[----:B------:R-:W-:Y:S02]  /*3650*/  @P1 VIADD R22, R3, 0xfffffc02 ;  /* 0xfffffc0203161836 */ /* 0x000fe40000000000 */
[C---:B------:R-:W-:Y:S02]  /*3660*/  DADD R30, R28.reuse, 1 ;  /* 0x3ff000001c1e7429 */ /* 0x040fe40000000000 */
[----:B------:R-:W-:Y:S01]  /*3670*/  DADD R28, R28, -1 ;  /* 0xbff000001c1c7429 */ /* 0x000fe20000000000 */
[----:B------:R-:W-:-:S03]  /*3680*/  LOP3.LUT R22, R22, 0x80000000, RZ, 0x3c, !PT ;  /* 0x8000000016167812 */ /* 0x000fc600078e3cff */
        /* <DEDUP_REMOVED lines=11> */
[----:B------:R-:W-:-:S05]  /*3740*/  DADD R30, R30, R30 ;  /* 0x000000001e1e7229 */ /* 0x000fca000000001e */
[----:B------:R-:W-:Y:S01]  /*3750*/  DFMA R34, R36, R26, UR6 ;  /* 0x0000000624227e2b */ /* 0x000fe2000800001a */
[----:B------:R-:W-:Y:S01]  /*3760*/  UMOV UR6, 0xe4faecd5 ;  /* 0xe4faecd500067882 */ /* 0x000fe20000000000 */
[----:B------:R-:W-:Y:S01]  /*3770*/  UMOV UR7, 0x3f1745cd ;  /* 0x3f1745cd00077882 */ /* 0x000fe20000000000 */
[-C--:B------:R-:W-:Y:S02]  /*3780*/  DFMA R30, R28, -R24.reuse, R30 ;  /* 0x800000181c1e722b */ /* 0x080fe4000000001e */
[----:B------:R-:W-:-:S03]  /*3790*/  DMUL R28, R24, R24 ;  /* 0x00000018181c7228 */ /* 0x000fc60000000000 */
[----:B------:R-:W-:Y:S01]  /*37a0*/  DFMA R34, R36, R34, UR6 ;  /* 0x0000000624227e2b */ /* 0x000fe20008000022 */
[----:B------:R-:W-:Y:S01]  /*37b0*/  UMOV UR6, 0x258a578b ;  /* 0x258a578b00067882 */ /* 0x000fe20000000000 */
[----:B------:R-:W-:Y:S01]  /*37c0*/  UMOV UR7, 0x3f3c71c7 ;  /* 0x3f3c71c700077882 */ /* 0x000fe20000000000 */
[----:B------:R-:W-:-:S05]  /*37d0*/  DMUL R30, R38, R30 ;  /* 0x0000001e261e7228 */ /* 0x000fca0000000000 */
[----:B------:R-:W-:Y:S01]  /*37e0*/  DFMA R34, R36, R34, UR6 ;  /* 0x0000000624227e2b */ /* 0x000fe20008000022 */
[----:B------:R-:W-:Y:S01]  /*37f0*/  UMOV UR6, 0x9242b910 ;  /* 0x9242b91000067882 */ /* 0x000fe20000000000 */
[----:B------:R-:W-:-:S03]  /*3800*/  UMOV UR7, 0x3f624924 ;  /* 0x3f62492400077882 */ /* 0x000fc60000000000 */
[----:B------:R-:W-:Y:S01]  /*3810*/  VIADD R41, R31, 0x100000 ;  /* 0x001000001f297836 */ /* 0x000fe20000000000 */
[----:B------:R-:W-:Y:S02]  /*3820*/  MOV R40, R30 ;  /* 0x0000001e00287202 */ /* 0x000fe40000000f00 */
[----:B------:R-:W-:Y:S01]  /*3830*/  DFMA R34, R36, R34, UR6 ;  /* 0x0000000624227e2b */ /* 0x000fe20008000022 */
[----:B------:R-:W-:Y:S01]  /*3840*/  UMOV UR6, 0x99999dfb ;  /* 0x99999dfb00067882 */ /* 0x000fe20000000000 */
[----:B------:R-:W-:-:S06]  /*3850*/  UMOV UR7, 0x3f899999 ;  /* 0x3f89999900077882 */ /* 0x000fcc0000000000 */
[----:B------:R-:W-:Y:S01]  /*3860*/  DFMA R34, R36, R34, UR6 ;  /* 0x0000000624227e2b */ /* 0x000fe20008000022 */
[----:B------:R-:W-:Y:S01]  /*3870*/  UMOV UR6, 0x55555555 ;  /* 0x5555555500067882 */ /* 0x000fe20000000000 */
[----:B------:R-:W-:-:S06]  /*3880*/  UMOV UR7, 0x3fb55555 ;  /* 0x3fb5555500077882 */ /* 0x000fcc0000000000 */
[----:B------:R-:W-:-:S08]  /*3890*/  DFMA R26, R36, R34, UR6 ;  /* 0x00000006241a7e2b */ /* 0x000fd00008000022 */
[----:B------:R-:W-:Y:S01]  /*38a0*/  DADD R32, -R26, UR6 ;  /* 0x000000061a207e29 */ /* 0x000fe20008000100 */
[----:B------:R-:W-:Y:S01]  /*38b0*/  UMOV UR6, 0xb9e7b0 ;  /* 0x00b9e7b000067882 */ /* 0x000fe20000000000 */
[----:B------:R-:W-:-:S06]  /*38c0*/  UMOV UR7, 0x3c46a4cb ;  /* 0x3c46a4cb00077882 */ /* 0x000fcc0000000000 */
[----:B------:R-:W-:Y:S02]  /*38d0*/  DFMA R36, R36, R34, R32 ;  /* 0x000000222424722b */ /* 0x000fe40000000020 */
[C---:B------:R-:W-:Y:S02]  /*38e0*/  DMUL R32, R24.reuse, R28 ;  /* 0x0000001c18207228 */ /* 0x040fe40000000000 */
[----:B------:R-:W-:-:S04]  /*38f0*/  DFMA R34, R24, R24, -R28 ;  /* 0x000000181822722b */ /* 0x000fc8000000081c */
[----:B------:R-:W-:Y:S01]  /*3900*/  DADD R36, R36, -UR6 ;  /* 0x8000000624247e29 */ /* 0x000fe20008000000 */
[----:B------:R-:W-:Y:S01]  /*3910*/  UMOV UR6, 0x80000000 ;  /* 0x8000000000067882 */ /* 0x000fe20000000000 */
[C---:B------:R-:W-:Y:S01]  /*3920*/  DFMA R38, R24.reuse, R28, -R32 ;  /* 0x0000001c1826722b */ /* 0x040fe20000000820 */
[----:B------:R-:W-:Y:S01]  /*3930*/  UMOV UR7, 0x43300000 ;  /* 0x4330000000077882 */ /* 0x000fe20000000000 */
[----:B------:R-:W-:-:S06]  /*3940*/  DFMA R34, R24, R40, R34 ;  /* 0x000000281822722b */ /* 0x000fcc0000000022 */
[----:B------:R-:W-:Y:S02]  /*3950*/  DFMA R38, R30, R28, R38 ;  /* 0x0000001c1e26722b */ /* 0x000fe40000000026 */
[----:B------:R-:W-:-:S06]  /*3960*/  DADD R28, R26, R36 ;  /* 0x000000001a1c7229 */ /* 0x000fcc0000000024 */
[----:B------:R-:W-:Y:S02]  /*3970*/  DFMA R38, R24, R34, R38 ;  /* 0x000000221826722b */ /* 0x000fe40000000026 */
[----:B------:R-:W-:Y:S02]  /*3980*/  DMUL R34, R28, R32 ;  /* 0x000000201c227228 */ /* 0x000fe40000000000 */
[----:B------:R-:W-:-:S06]  /*3990*/  DADD R40, R26, -R28 ;  /* 0x000000001a287229 */ /* 0x000fcc000000081c */
[----:B------:R-:W-:Y:S02]  /*39a0*/  DFMA R26, R28, R32, -R34 ;  /* 0x000000201c1a722b */ /* 0x000fe40000000822 */
[----:B------:R-:W-:-:S06]  /*39b0*/  DADD R40, R36, R40 ;  /* 0x0000000024287229 */ /* 0x000fcc0000000028 */
[----:B------:R-:W-:-:S08]  /*39c0*/  DFMA R26, R28, R38, R26 ;  /* 0x000000261c1a722b */ /* 0x000fd0000000001a */
[----:B------:R-:W-:-:S08]  /*39d0*/  DFMA R32, R40, R32, R26 ;  /* 0x000000202820722b */ /* 0x000fd0000000001a */
[----:B------:R-:W-:-:S08]  /*39e0*/  DADD R28, R34, R32 ;  /* 0x00000000221c7229 */ /* 0x000fd00000000020 */
[--C-:B------:R-:W-:Y:S02]  /*39f0*/  DADD R26, R24, R28.reuse ;  /* 0x00000000181a7229 */ /* 0x100fe4000000001c */
[----:B------:R-:W-:-:S06]  /*3a00*/  DADD R34, R34, -R28 ;  /* 0x0000000022227229 */ /* 0x000fcc000000081c */
[----:B------:R-:W-:Y:S02]  /*3a10*/  DADD R24, R24, -R26 ;  /* 0x0000000018187229 */ /* 0x000fe4000000081a */
[----:B------:R-:W-:-:S06]  /*3a20*/  DADD R34, R32, R34 ;  /* 0x0000000020227229 */ /* 0x000fcc0000000022 */
[----:B------:R-:W-:-:S08]  /*3a30*/  DADD R24, R28, R24 ;  /* 0x000000001c187229 */ /* 0x000fd00000000018 */
[----:B------:R-:W-:-:S08]  /*3a40*/  DADD R24, R34, R24 ;  /* 0x0000000022187229 */ /* 0x000fd00000000018 */
[----:B------:R-:W-:Y:S02]  /*3a50*/  DADD R30, R30, R24 ;  /* 0x000000001e1e7229 */ /* 0x000fe40000000018 */
[----:B------:R-:W-:Y:S01]  /*3a60*/  DADD R24, R22, -UR6 ;  /* 0x8000000616187e29 */ /* 0x000fe20008000000 */
[----:B------:R-:W-:Y:S01]  /*3a70*/  UMOV UR6, 0xfefa39ef ;  /* 0xfefa39ef00067882 */ /* 0x000fe20000000000 */
[----:B------:R-:W-:-:S04]  /*3a80*/  UMOV UR7, 0x3fe62e42 ;  /* 0x3fe62e4200077882 */ /* 0x000fc80000000000 */
[----:B------:R-:W-:-:S08]  /*3a90*/  DADD R28, R26, R30 ;  /* 0x000000001a1c7229 */ /* 0x000fd0000000001e */
[--C-:B------:R-:W-:Y:S02]  /*3aa0*/  DFMA R22, R24, UR6, R28.reuse ;  /* 0x0000000618167c2b */ /* 0x100fe4000800001c */
[----:B------:R-:W-:-:S06]  /*3ab0*/  DADD R32, R26, -R28 ;  /* 0x000000001a207229 */ /* 0x000fcc000000081c */
[----:B------:R-:W-:Y:S02]  /*3ac0*/  DFMA R26, R24, -UR6, R22 ;  /* 0x80000006181a7c2b */ /* 0x000fe40008000016 */
[----:B------:R-:W-:-:S06]  /*3ad0*/  DADD R32, R30, R32 ;  /* 0x000000001e207229 */ /* 0x000fcc0000000020 */
[----:B------:R-:W-:-:S08]  /*3ae0*/  DADD R26, -R28, R26 ;  /* 0x000000001c1a7229 */ /* 0x000fd0000000011a */
[----:B------:R-:W-:-:S08]  /*3af0*/  DADD R26, R32, -R26 ;  /* 0x00000000201a7229 */ /* 0x000fd0000000081a */
[----:B------:R-:W-:-:S08]  /*3b00*/  DFMA R26, R24, UR8, R26 ;  /* 0x00000008181a7c2b */ /* 0x000fd0000800001a */
[----:B------:R-:W-:-:S08]  /*3b10*/  DADD R24, R22, R26 ;  /* 0x0000000016187229 */ /* 0x000fd0000000001a */
[----:B------:R-:W-:Y:S02]  /*3b20*/  DADD R22, R22, -R24 ;  /* 0x0000000016167229 */ /* 0x000fe40000000818 */
[----:B------:R-:W-:-:S06]  /*3b30*/  DMUL R28, R24, 2 ;  /* 0x40000000181c7828 */ /* 0x000fcc0000000000 */
[----:B------:R-:W-:Y:S02]  /*3b40*/  DADD R26, R26, R22 ;  /* 0x000000001a1a7229 */ /* 0x000fe40000000016 */
[----:B------:R-:W-:Y:S01]  /*3b50*/  DFMA R24, R24, 2, -R28 ;  /* 0x400000001818782b */ /* 0x000fe2000000081c */
[----:B------:R-:W-:Y:S02]  /*3b60*/  IMAD.MOV.U32 R22, RZ, RZ, 0x652b82fe ;  /* 0x652b82feff167424 */ /* 0x000fe400078e00ff */
[----:B------:R-:W-:-:S05]  /*3b70*/  IMAD.MOV.U32 R23, RZ, RZ, 0x3ff71547 ;  /* 0x3ff71547ff177424 */ /* 0x000fca00078e00ff */
[----:B------:R-:W-:-:S08]  /*3b80*/  DFMA R26, R26, 2, R24 ;  /* 0x400000001a1a782b */ /* 0x000fd00000000018 */
[----:B------:R-:W-:-:S08]  /*3b90*/  DADD R30, R28, R26 ;  /* 0x000000001c1e7229 */ /* 0x000fd0000000001a */
[----:B------:R-:W-:Y:S02]  /*3ba0*/  DFMA R22, R30, R22, 6.75539944105574400000e+15 ;  /* 0x433800001e16742b */ /* 0x000fe40000000016 */
[----:B------:R-:W-:Y:S01]  /*3bb0*/  FSETP.GEU.AND P0, PT, |R31|, 4.1917929649353027344, PT ;  /* 0x4086232b1f00780b */ /* 0x000fe20003f0e200 */
[----:B------:R-:W-:-:S05]  /*3bc0*/  DADD R28, R28, -R30 ;  /* 0x000000001c1c7229 */ /* 0x000fca000000081e */
[----:B------:R-:W-:-:S03]  /*3bd0*/  DADD R24, R22, -6.75539944105574400000e+15 ;  /* 0xc338000016187429 */ /* 0x000fc60000000000 */
[----:B------:R-:W-:-:S05]  /*3be0*/  DADD R26, R26, R28 ;  /* 0x000000001a1a7229 */ /* 0x000fca000000001c */
[----:B------:R-:W-:Y:S01]  /*3bf0*/  DFMA R32, R24, -UR6, R30 ;  /* 0x8000000618207c2b */ /* 0x000fe2000800001e */
[----:B------:R-:W-:Y:S01]  /*3c00*/  UMOV UR6, 0x3b39803f ;  /* 0x3b39803f00067882 */ /* 0x000fe20000000000 */
[----:B------:R-:W-:-:S06]  /*3c10*/  UMOV UR7, 0x3c7abc9e ;  /* 0x3c7abc9e00077882 */ /* 0x000fcc0000000000 */
[----:B------:R-:W-:Y:S01]  /*3c20*/  DFMA R32, R24, -UR6, R32 ;  /* 0x8000000618207c2b */ /* 0x000fe20008000020 */
[----:B------:R-:W-:Y:S01]  /*3c30*/  UMOV UR6, 0x69ce2bdf ;  /* 0x69ce2bdf00067882 */ /* 0x000fe20000000000 */
[----:B------:R-:W-:Y:S01]  /*3c40*/  IMAD.MOV.U32 R24, RZ, RZ, -0x35dec16 ;  /* 0xfca213eaff187424 */ /* 0x000fe200078e00ff */
[----:B------:R-:W-:Y:S01]  /*3c50*/  UMOV UR7, 0x3e5ade15 ;  /* 0x3e5ade1500077882 */ /* 0x000fe20000000000 */
[----:B------:R-:W-:-:S06]  /*3c60*/  IMAD.MOV.U32 R25, RZ, RZ, 0x3e928af3 ;  /* 0x3e928af3ff197424 */ /* 0x000fcc00078e00ff */
[----:B------:R-:W-:Y:S01]  /*3c70*/  DFMA R24, R32, UR6, R24 ;  /* 0x0000000620187c2b */ /* 0x000fe20008000018 */
        /* <DEDUP_REMOVED lines=23> */
[----:B------:R-:W-:-:S08]  /*3df0*/  DFMA R24, R32, R24, UR6 ;  /* 0x0000000620187e2b */ /* 0x000fd00008000018 */
[----:B------:R-:W-:-:S08]  /*3e00*/  DFMA R24, R32, R24, 1 ;  /* 0x3ff000002018742b */ /* 0x000fd00000000018 */
[----:B------:R-:W-:-:S10]  /*3e10*/  DFMA R24, R32, R24, 1 ;  /* 0x3ff000002018742b */ /* 0x000fd40000000018 */
[----:B------:R-:W-:Y:S01]  /*3e20*/  LEA R29, R22, R25, 0x14 ;  /* 0x00000019161d7211 */ /* 0x000fe200078ea0ff */
[----:B------:R-:W-:Y:S01]  /*3e30*/  IMAD.MOV.U32 R28, RZ, RZ, R24 ;  /* 0x000000ffff1c7224 */ /* 0x000fe200078e0018 */
[----:B------:R-:W-:Y:S06]  /*3e40*/  @!P0 BRA `(.L_x_53) ;  /* 0x0000000000308947 */ /* 0x000fec0003800000 */
[----:B------:R-:W-:Y:S01]  /*3e50*/  FSETP.GEU.AND P1, PT, |R31|, 4.2275390625, PT ;  /* 0x408748001f00780b */ /* 0x000fe20003f2e200 */
[C---:B------:R-:W-:Y:S02]  /*3e60*/  DADD R28, R30.reuse, +INF ;  /* 0x7ff000001e1c7429 */ /* 0x040fe40000000000 */
[----:B------:R-:W-:-:S08]  /*3e70*/  DSETP.GEU.AND P0, PT, R30, RZ, PT ;  /* 0x000000ff1e00722a */ /* 0x000fd00003f0e000 */
[----:B------:R-:W-:Y:S02]  /*3e80*/  FSEL R28, R28, RZ, P0 ;  /* 0x000000ff1c1c7208 */ /* 0x000fe40000000000 */
[----:B------:R-:W-:Y:S02]  /*3e90*/  @!P1 LEA.HI R3, R22, R22, RZ, 0x1 ;  /* 0x0000001616039211 */ /* 0x000fe400078f08ff */
[----:B------:R-:W-:Y:S02]  /*3ea0*/  FSEL R29, R29, RZ, P0 ;  /* 0x000000ff1d1d7208 */ /* 0x000fe40000000000 */
[----:B------:R-:W-:-:S05]  /*3eb0*/  @!P1 SHF.R.S32.HI R3, RZ, 0x1, R3 ;  /* 0x00000001ff039819 */ /* 0x000fca0000011403 */
[----:B------:R-:W-:Y:S02]  /*3ec0*/  @!P1 IMAD.IADD R22, R22, 0x1, -R3 ;  /* 0x0000000116169824 */ /* 0x000fe400078e0a03 */
[----:B------:R-:W-:-:S03]  /*3ed0*/  @!P1 IMAD R25, R3, 0x100000, R25 ;  /* 0x0010000003199824 */ /* 0x000fc600078e0219 */
[----:B------:R-:W-:Y:S01]  /*3ee0*/  @!P1 LEA R23, R22, 0x3ff00000, 0x14 ;  /* 0x3ff0000016179811 */ /* 0x000fe200078ea0ff */
[----:B------:R-:W-:-:S06]  /*3ef0*/  @!P1 IMAD.MOV.U32 R22, RZ, RZ, RZ ;  /* 0x000000ffff169224 */ /* 0x000fcc00078e00ff */
[----:B------:R-:W-:-:S11]  /*3f00*/  @!P1 DMUL R28, R24, R22 ;  /* 0x00000016181c9228 */ /* 0x000fd60000000000 */
.L_x_53:
[----:B------:R-:W-:Y:S01]  /*3f10*/  DFMA R26, R26, R28, R28 ;  /* 0x0000001c1a1a722b */ /* 0x000fe2000000001c */
[----:B------:R-:W-:Y:S01]  /*3f20*/  IMAD.MOV.U32 R24, RZ, RZ, R42 ;  /* 0x000000ffff187224 */ /* 0x000fe200078e002a */
[----:B------:R-:W-:Y:S01]  /*3f30*/  DSETP.NEU.AND P0, PT, |R28|, +INF , PT ;  /* 0x7ff000001c00742a */ /* 0x000fe20003f0d200 */
[----:B------:R-:W-:-:S07]  /*3f40*/  IMAD.MOV.U32 R25, RZ, RZ, 0x0 ;  /* 0x00000000ff197424 */ /* 0x000fce00078e00ff */
[----:B------:R-:W-:Y:S02]  /*3f50*/  FSEL R22, R28, R26, !P0 ;  /* 0x0000001a1c167208 */ /* 0x000fe40004000000 */
[----:B------:R-:W-:Y:S01]  /*3f60*/  FSEL R3, R29, R27, !P0 ;  /* 0x0000001b1d037208 */ /* 0x000fe20004000000 */
[----:B------:R-:W-:Y:S06]  /*3f70*/  RET.REL.NODEC R24 `(_Z21jacPartialsAndBarrierPdS_S_S_S_S_S_S_S_iii) ;  /* 0xffffffc018207950 */ /* 0x000fec0003c3ffff */
.L_x_54:
        /* <DEDUP_REMOVED lines=16> */
.L_x_58:


//--------------------- .text._Z4extfPdS_S_S_ii   --------------------------
	.section	.text._Z4extfPdS_S_S_ii,"ax",@progbits
	.align	128
        .global         _Z4extfPdS_S_S_ii
        .type           _Z4extfPdS_S_S_ii,@function
        .size           _Z4extfPdS_S_S_ii,(.L_x_64 - _Z4extfPdS_S_S_ii)
        .other          _Z4extfPdS_S_S_ii,@"STO_CUDA_ENTRY STV_DEFAULT"
_Z4extfPdS_S_S_ii:
.text._Z4extfPdS_S_S_ii:
        /* <DEDUP_REMOVED lines=8> */
[----:B0-----:R-:W-:-:S05]  /*0080*/  IMAD R7, R7, UR5, R2 ;  /* 0x0000000507077c24 */ /* 0x001fca000f8e0202 */
[----:B--2---:R-:W-:Y:S01]  /*0090*/  ISETP.GE.AND P0, PT, R7, UR6, PT ;  /* 0x0000000607007c0c */ /* 0x004fe2000bf06270 */
[----:B-1----:R-:W-:-:S05]  /*00a0*/  IMAD R0, R0, UR4, R3 ;  /* 0x0000000400007c24 */ /* 0x002fca000f8e0203 */
[----:B------:R-:W-:-:S13]  /*00b0*/  ISETP.GE.OR P0, PT, R0, UR7, P0 ;  /* 0x0000000700007c0c */ /* 0x000fda0008706670 */
[----:B------:R-:W-:Y:S05]  /*00c0*/  @P0 EXIT ;  /* 0x000000000000094d */ /* 0x000fea0003800000 */
[----:B------:R-:W0:Y:S01]  /*00d0*/  LDC.64 R2, c[0x0][0x388] ;  /* 0x0000e200ff027b82 */ /* 0x000e220000000a00 */
[----:B------:R-:W1:Y:S01]  /*00e0*/  LDCU.64 UR4, c[0x0][0x358] ;  /* 0x00006b00ff0477ac */ /* 0x000e620008000a00 */
[----:B------:R-:W-:-:S06]  /*00f0*/  IMAD R13, R7, UR7, R0 ;  /* 0x00000007070d7c24 */ /* 0x000fcc000f8e0200 */
[----:B------:R-:W2:Y:S08]  /*0100*/  LDC.64 R4, c[0x0][0x390] ;  /* 0x0000e400ff047b82 */ /* 0x000eb00000000a00 */
[----:B------:R-:W3:Y:S01]  /*0110*/  LDC.64 R8, c[0x0][0x398] ;  /* 0x0000e600ff087b82 */ /* 0x000ee20000000a00 */
[----:B0-----:R-:W-:-:S07]  /*0120*/  IMAD.WIDE R2, R13, 0x8, R2 ;  /* 0x000000080d027825 */ /* 0x001fce00078e0202 */
[----:B------:R-:W0:Y:S01]  /*0130*/  LDC.64 R10, c[0x0][0x380] ;  /* 0x0000e000ff0a7b82 */ /* 0x000e220000000a00 */
[----:B-1----:R-:W4:Y:S01]  /*0140*/  LDG.E.64 R2, desc[UR4][R2.64] ;  /* 0x0000000402027981 */ /* 0x002f22000c1e1b00 */
[----:B--2---:R-:W-:-:S06]  /*0150*/  IMAD.WIDE R4, R13, 0x8, R4 ;  /* 0x000000080d047825 */ /* 0x004fcc00078e0204 */
[----:B------:R-:W4:Y:S01]  /*0160*/  LDG.E.64 R4, desc[UR4][R4.64] ;  /* 0x0000000404047981 */ /* 0x000f22000c1e1b00 */
[----:B---3--:R-:W-:-:S06]  /*0170*/  IMAD.WIDE R8, R13, 0x8, R8 ;  /* 0x000000080d087825 */ /* 0x008fcc00078e0208 */
[----:B------:R-:W2:Y:S01]  /*0180*/  LDG.E.64 R8, desc[UR4][R8.64] ;  /* 0x0000000408087981 */ /* 0x000ea2000c1e1b00 */
[----:B0-----:R-:W-:Y:S01]  /*0190*/  IMAD.WIDE R10, R13, 0x8, R10 ;  /* 0x000000080d0a7825 */ /* 0x001fe200078e020a */
[----:B----4-:R-:W-:-:S08]  /*01a0*/  DADD R6, R2, -R4 ;  /* 0x0000000002067229 */ /* 0x010fd00000000804 */
[----:B------:R-:W-:-:S08]  /*01b0*/  DADD R6, R6, R6 ;  /* 0x0000000006067229 */ /* 0x000fd00000000006 */
[----:B--2---:R-:W-:-:S07]  /*01c0*/  DMUL R6, R6, R8 ;  /* 0x0000000806067228 */ /* 0x004fce0000000000 */
[----:B------:R-:W-:Y:S01]  /*01d0*/  STG.E.64 desc[UR4][R10.64], R6 ;  /* 0x000000060a007986 */ /* 0x000fe2000c101b04 */
[----:B------:R-:W-:Y:S05]  /*01e0*/  EXIT ;  /* 0x000000000000794d */ /* 0x000fea0003800000 */
.L_x_55:
        /* <DEDUP_REMOVED lines=9> */
.L_x_64:


//--------------------- .text._Z7interp2PdS_S_S_ii --------------------------
	.section	.text._Z7interp2PdS_S_S_ii,"ax",@progbits
	.align	128
        .global         _Z7interp2PdS_S_S_ii
        .type           _Z7interp2PdS_S_S_ii,@function
        .size           _Z7interp2PdS_S_S_ii,(.L_x_65 - _Z7interp2PdS_S_S_ii)
        .other          _Z7interp2PdS_S_S_ii,@"STO_CUDA_ENTRY STV_DEFAULT"
_Z7interp2PdS_S_S_ii:
.text._Z7interp2PdS_S_S_ii:
        /* <DEDUP_REMOVED lines=16> */
[----:B------:R-:W2:Y:S01]  /*0100*/  LDC.64 R2, c[0x0][0x390] ;  /* 0x0000e400ff027b82 */ /* 0x000ea20000000a00 */
[----:B0-----:R-:W-:-:S06]  /*0110*/  IMAD.WIDE R4, R0, 0x8, R4 ;  /* 0x0000000800047825 */ /* 0x001fcc00078e0204 */
[----:B-1----:R-:W3:Y:S01]  /*0120*/  LDG.E.64 R4, desc[UR4][R4.64] ;  /* 0x0000000404047981 */ /* 0x002ee2000c1e1b00 */
[----:B--2---:R-:W-:-:S06]  /*0130*/  IMAD.WIDE R2, R0, 0x8, R2 ;  /* 0x0000000800027825 */ /* 0x004fcc00078e0202 */
[----:B------:R-:W2:Y:S01]  /*0140*/  LDG.E.64 R2, desc[UR4][R2.64] ;  /* 0x0000000402027981 */ /* 0x000ea2000c1e1b00 */
[----:B------:R-:W0:Y:S01]  /*0150*/  I2F.F64.U32 R6, UR7 ;  /* 0x0000000700067d12 */ /* 0x000e220008201800 */
[----:B------:R-:W-:-:S07]  /*0160*/  MOV R10, 0x80000 ;  /* 0x00080000000a7802 */ /* 0x000fce0000000f00 */
[----:B------:R-:W2:Y:S01]  /*0170*/  I2F.F64 R8, UR6 ;  /* 0x0000000600087d12 */ /* 0x000ea20008201c00 */
[----:B0-----:R-:W-:Y:S01]  /*0180*/  IMAD.MOV.U32 R11, RZ, RZ, R6 ;  /* 0x000000ffff0b7224 */ /* 0x001fe200078e0006 */
[----:B---3--:R-:W-:Y:S01]  /*0190*/  DSETP.MIN.AND P2, P3, R4, R6, PT ;  /* 0x000000060400722a */ /* 0x008fe20003b40000 */
[----:B------:R-:W-:-:S05]  /*01a0*/  IMAD.MOV.U32 R6, RZ, RZ, R5 ;  /* 0x000000ffff067224 */ /* 0x000fca00078e0005 */
[----:B------:R-:W-:Y:S01]  /*01b0*/  SEL R4, R4, R11, P2 ;  /* 0x0000000b04047207 */ /* 0x000fe20001000000 */
[----:B--2---:R-:W-:Y:S01]  /*01c0*/  DSETP.MIN.AND P1, P0, R2, R8, PT ;  /* 0x000000080200722a */ /* 0x004fe20003820000 */
[----:B------:R-:W-:Y:S02]  /*01d0*/  FSEL R13, R6, R7, P2 ;  /* 0x00000007060d7208 */ /* 0x000fe40001000000 */
[----:B------:R-:W-:-:S04]  /*01e0*/  MOV R6, R3 ;  /* 0x0000000300067202 */ /* 0x000fc80000000f00 */
[----:B------:R-:W-:Y:S01]  /*01f0*/  @P3 LOP3.LUT R13, R7, 0x80000, RZ, 0xfc, !PT ;  /* 0x00080000070d3812 */ /* 0x000fe200078efcff */
[----:B------:R-:W-:Y:S01]  /*0200*/  IMAD.MOV.U32 R7, RZ, RZ, R9 ;  /* 0x000000ffff077224 */ /* 0x000fe200078e0009 */
[----:B------:R-:W-:Y:S02]  /*0210*/  SEL R2, R2, R8, P1 ;  /* 0x0000000802027207 */ /* 0x000fe40000800000 */
[----:B------:R-:W-:Y:S02]  /*0220*/  MOV R5, R13 ;  /* 0x0000000d00057202 */ /* 0x000fe40000000f00 */
[----:B------:R-:W-:Y:S01]  /*0230*/  FSEL R11, R6, R7, P1 ;  /* 0x00000007060b7208 */ /* 0x000fe20000800000 */
[----:B------:R-:W-:Y:S01]  /*0240*/  IMAD.MOV.U32 R6, RZ, RZ, 0x80000 ;  /* 0x00080000ff067424 */ /* 0x000fe200078e00ff */
[----:B------:R-:W-:Y:S01]  /*0250*/  @P0 LOP3.LUT R11, R7, 0x80000, RZ, 0xfc, !PT ;  /* 0x00080000070b0812 */ /* 0x000fe200078efcff */
[----:B------:R-:W0:Y:S01]  /*0260*/  LDC.64 R12, c[0x0][0x398] ;  /* 0x0000e600ff0c7b82 */ /* 0x000e220000000a00 */
[----:B------:R-:W-:Y:S01]  /*0270*/  DSETP.MAX.AND P2, P3, R4, 1, PT ;  /* 0x3ff000000400742a */ /* 0x000fe20003b4f000 */
[----:B------:R-:W-:-:S05]  /*0280*/  MOV R3, R5 ;  /* 0x0000000500037202 */ /* 0x000fca0000000f00 */
[----:B------:R-:W-:Y:S01]  /*0290*/  FSEL R9, R3, 1.875, P2 ;  /* 0x3ff0000003097808 */ /* 0x000fe20001000000 */
[----:B------:R-:W-:Y:S01]  /*02a0*/  IMAD.MOV.U32 R3, RZ, RZ, R11 ;  /* 0x000000ffff037224 */ /* 0x000fe200078e000b */
[----:B------:R-:W-:-:S05]  /*02b0*/  SEL R8, R4, RZ, P2 ;  /* 0x000000ff04087207 */ /* 0x000fca0001000000 */
[----:B------:R-:W-:Y:S01]  /*02c0*/  DSETP.MAX.AND P0, P1, R2, 1, PT ;  /* 0x3ff000000200742a */ /* 0x000fe2000390f000 */
[----:B------:R-:W-:Y:S02]  /*02d0*/  @P3 LOP3.LUT R9, R6, 0x3ff00000, RZ, 0xfc, !PT ;  /* 0x3ff0000006093812 */ /* 0x000fe400078efcff */
[----:B------:R-:W-:-:S04]  /*02e0*/  MOV R6, R3 ;  /* 0x0000000300067202 */ /* 0x000fc80000000f00 */
[----:B------:R-:W-:Y:S01]  /*02f0*/  FSEL R7, R6, 1.875, P0 ;  /* 0x3ff0000006077808 */ /* 0x000fe20000000000 */
[----:B------:R-:W-:Y:S01]  /*0300*/  DADD R4, R8, -1 ;  /* 0xbff0000008047429 */ /* 0x000fe20000000000 */
[----:B------:R-:W-:-:S05]  /*0310*/  SEL R6, R2, RZ, P0 ;  /* 0x000000ff02067207 */ /* 0x000fca0000000000 */
[----:B------:R-:W-:Y:S01]  /*0320*/  @P1 LOP3.LUT R7, R10, 0x3ff00000, RZ, 0xfc, !PT ;  /* 0x3ff000000a071812 */ /* 0x000fe200078efcff */
[----:B------:R-:W-:Y:S05]  /*0330*/  F2I.F64.CEIL R18, R4 ;  /* 0x0000000400127311 */ /* 0x000fea0000309100 */
[----:B------:R-:W-:-:S03]  /*0340*/  DADD R14, R6, -1 ;  /* 0xbff00000060e7429 */ /* 0x000fc60000000000 */
[----:B------:R-:W-:Y:S08]  /*0350*/  F2I.F64.FLOOR R16, R4 ;  /* 0x0000000400107311 */ /* 0x000ff00000305100 */
[----:B------:R-:W1:Y:S08]  /*0360*/  F2I.F64.CEIL R19, R14 ;  /* 0x0000000e00137311 */ /* 0x000e700000309100 */
[----:B------:R-:W2:Y:S01]  /*0370*/  F2I.F64.FLOOR R17, R14 ;  /* 0x0000000e00117311 */ /* 0x000ea20000305100 */
[----:B-1----:R-:W-:-:S02]  /*0380*/  IMAD R11, R18, UR7, R19 ;  /* 0x00000007120b7c24 */ /* 0x002fc4000f8e0213 */
[----:B------:R-:W-:Y:S02]  /*0390*/  IMAD R19, R16, UR7, R19 ;  /* 0x0000000710137c24 */ /* 0x000fe4000f8e0213 */
[----:B0-----:R-:W-:-:S04]  /*03a0*/  IMAD.WIDE R10, R11, 0x8, R12 ;  /* 0x000000080b0a7825 */ /* 0x001fc800078e020c */
[----:B--2---:R-:W-:Y:S02]  /*03b0*/  IMAD R3, R16, UR7, R17 ;  /* 0x0000000710037c24 */ /* 0x004fe4000f8e0211 */
[----:B------:R-:W2:Y:S01]  /*03c0*/  LDG.E.64 R10, desc[UR4][R10.64] ;  /* 0x000000040a0a7981 */ /* 0x000ea2000c1e1b00 */
[----:B------:R-:W-:-:S04]  /*03d0*/  IMAD.WIDE R4, R19, 0x8, R12 ;  /* 0x0000000813047825 */ /* 0x000fc800078e020c */
[----:B------:R-:W-:Y:S02]  /*03e0*/  IMAD.WIDE R2, R3, 0x8, R12 ;  /* 0x0000000803027825 */ /* 0x000fe400078e020c */
[----:B------:R-:W3:Y:S02]  /*03f0*/  LDG.E.64 R4, desc[UR4][R4.64] ;  /* 0x0000000404047981 */ /* 0x000ee4000c1e1b00 */
[----:B------:R-:W-:Y:S02]  /*0400*/  IMAD R17, R18, UR7, R17 ;  /* 0x0000000712117c24 */ /* 0x000fe4000f8e0211 */
[----:B------:R-:W4:Y:S02]  /*0410*/  LDG.E.64 R2, desc[UR4][R2.64] ;  /* 0x0000000402027981 */ /* 0x000f24000c1e1b00 */
[----:B------:R-:W-:-:S06]  /*0420*/  IMAD.WIDE R12, R17, 0x8, R12 ;  /* 0x00000008110c7825 */ /* 0x000fcc00078e020c */
[----:B------:R-:W5:Y:S01]  /*0430*/  LDG.E.64 R12, desc[UR4][R12.64] ;  /* 0x000000040c0c7981 */ /* 0x000f62000c1e1b00 */
[----:B------:R-:W-:Y:S01]  /*0440*/  DADD R20, R8, 1 ;  /* 0x3ff0000008147429 */ /* 0x000fe20000000000 */
[----:B------:R-:W0:Y:S01]  /*0450*/  FRND.F64.FLOOR R16, R8 ;  /* 0x0000000800107313 */ /* 0x000e220000305800 */
[----:B------:R-:W-:-:S08]  /*0460*/  DADD R18, R6, 1 ;  /* 0x3ff0000006127429 */ /* 0x000fd00000000000 */
[----:B------:R-:W1:Y:S01]  /*0470*/  FRND.F64.FLOOR R20, R20 ;  /* 0x0000001400147313 */ /* 0x000e620000305800 */
[----:B0-----:R-:W-:-:S07]  /*0480*/  DADD R16, R8, -R16 ;  /* 0x0000000008107229 */ /* 0x001fce0000000810 */
[----:B------:R-:W0:Y:S01]  /*0490*/  FRND.F64.FLOOR R14, R6 ;  /* 0x00000006000e7313 */ /* 0x000e220000305800 */
[----:B-1----:R-:W-:-:S07]  /*04a0*/  DADD R22, -R8, R20 ;  /* 0x0000000008167229 */ /* 0x002fce0000000114 */
[----:B------:R-:W1:Y:S01]  /*04b0*/  FRND.F64.FLOOR R18, R18 ;  /* 0x0000001200127313 */ /* 0x000e620000305800 */
[C---:B0-----:R-:W-:Y:S02]  /*04c0*/  DADD R14, R6.reuse, -R14 ;  /* 0x00000000060e7229 */ /* 0x041fe4000000080e */
[----:B-1----:R-:W-:Y:S02]  /*04d0*/  DADD R8, -R6, R18 ;  /* 0x0000000006087229 */ /* 0x002fe40000000112 */
[----:B--2---:R-:W-:Y:S01]  /*04e0*/  DMUL R24, R16, R10 ;  /* 0x0000000a10187228 */ /* 0x004fe20000000000 */
[----:B------:R-:W0:Y:S07]  /*04f0*/  LDC.64 R10, c[0x0][0x380] ;  /* 0x0000e000ff0a7b82 */ /* 0x000e2e0000000a00 */
[----:B---3--:R-:W-:-:S02]  /*0500*/  DFMA R4, R22, R4, R24 ;  /* 0x000000041604722b */ /* 0x008fc40000000018 */
[----:B----4-:R-:W-:-:S06]  /*0510*/  DMUL R2, R22, R2 ;  /* 0x0000000216027228 */ /* 0x010fcc0000000000 */
[----:B------:R-:W-:Y:S02]  /*0520*/  DMUL R4, R4, R14 ;  /* 0x0000000e04047228 */ /* 0x000fe40000000000 */
[----:B-----5:R-:W-:-:S08]  /*0530*/  DFMA R2, R16, R12, R2 ;  /* 0x0000000c1002722b */ /* 0x020fd00000000002 */
[----:B------:R-:W-:Y:S01]  /*0540*/  DFMA R2, R2, R8, R4 ;  /* 0x000000080202722b */ /* 0x000fe20000000004 */
[----:B0-----:R-:W-:-:S06]  /*0550*/  IMAD.WIDE R10, R0, 0x8, R10 ;  /* 0x00000008000a7825 */ /* 0x001fcc00078e020a */
[----:B------:R-:W-:Y:S01]  /*0560*/  STG.E.64 desc[UR4][R10.64], R2 ;  /* 0x000000020a007986 */ /* 0x000fe2000c101b04 */
[----:B------:R-:W-:Y:S05]  /*0570*/  EXIT ;  /* 0x000000000000794d */ /* 0x000fea0003800000 */
.L_x_56:
        /* <DEDUP_REMOVED lines=16> */
.L_x_65:


//--------------------- .nv.shared.reserved.0     --------------------------
	.section	.nv.shared.reserved.0,"aw",@nobits
	.weak		__nv_reservedSMEM_offset_0_alias
	.size		__nv_reservedSMEM_offset_0_alias, 0, 64
	.other		__nv_reservedSMEM_offset_0_alias,@"STO_CUDA_RESERVED_SHARED STV_DEFAULT"
__nv_reservedSMEM_offset_0_alias:
	.zero		0
	.zero		64


//--------------------- .nv.constant0._Z3d_fPdS_S_S_S_S_S_S_S_S_dddii --------------------------
	.section	.nv.constant0._Z3d_fPdS_S_S_S_S_S_S_S_S_dddii,"a",@progbits
	.sectionflags	@""
	.align	4
.nv.constant0._Z3d_fPdS_S_S_S_S_S_S_S_S_dddii:
	.zero		1008


//--------------------- .nv.constant0._Z3addPdS_S_ii --------------------------
	.section	.nv.constant0._Z3addPdS_S_ii,"a",@progbits
	.sectionflags	@""
	.align	4
.nv.constant0._Z3addPdS_S_ii:
	.zero		928


//--------------------- .nv.constant0._Z8jacobianPdS_S_ii --------------------------
	.section	.nv.constant0._Z8jacobianPdS_S_ii,"a",@progbits
	.sectionflags	@""
	.align	4
.nv.constant0._Z8jacobianPdS_S_ii:
	.zero		928


//--------------------- .nv.constant0._Z4intfPdS_ii --------------------------
	.section	.nv.constant0._Z4intfPdS_ii,"a",@progbits
	.sectionflags	@""
	.align	4
.nv.constant0._Z4intfPdS_ii:
	.zero		920


//--------------------- .nv.constant0._Z21jacPartialsAndBarrierPdS_S_S_S_S_S_S_S_iii --------------------------
	.section	.nv.constant0._Z21jacPartialsAndBarrierPdS_S_S_S_S_S_S_S_iii,"a",@progbits
	.sectionflags	@""
	.align	4
.nv.constant0._Z21jacPartialsAndBarrierPdS_S_S_S_S_S_S_S_iii:
	.zero		980


//--------------------- .nv.constant0._Z4extfPdS_S_S_ii --------------------------
	.section	.nv.constant0._Z4extfPdS_S_S_ii,"a",@progbits
	.sectionflags	@""
	.align	4
.nv.constant0._Z4extfPdS_S_S_ii:
	.zero		936


//--------------------- .nv.constant0._Z7interp2PdS_S_S_ii --------------------------
	.section	.nv.constant0._Z7interp2PdS_S_S_ii,"a",@progbits
	.sectionflags	@""
	.align	4
.nv.constant0._Z7interp2PdS_S_S_ii:
	.zero		936


//--------------------- SYMBOLS --------------------------

	.type		.nv.reservedSmem.offset0,@object
	.size		.nv.reservedSmem.offset0,0x4
